	.target	sm_90a

	.elftype	@"ET_EXEC"


//--------------------- .note.nv.tkinfo           --------------------------
	.section	.note.nv.tkinfo,"",@"SHT_NOTE"
	.sectionflags	@"SHF_NOTE_NV_TKINFO"
	.tkinfo
        /*0018*/ 	.word	0x00000002
        /*0030*/ 	.string	""
        /*0030*/ 	.string	"ptxas"
        /*0030*/ 	.string	"Cuda compilation tools, release 13.0, V13.0.88"
        /*0030*/ 	.string	"Build cuda_13.0.r13.0/compiler.36424714_0"
        /*0030*/ 	.string	"-v  -suppress-debug-info  -lineinfo  -arch sm_90a "



//--------------------- .note.nv.cuinfo           --------------------------
	.section	.note.nv.cuinfo,"",@"SHT_NOTE"
	.sectionflags	@"SHF_NOTE_NV_CUINFO"
        /*0018*/ 	.short	0x0002
        /*001a*/ 	.short	0x005a
        /*001c*/ 	.short	0x0082
	.zero		2


//--------------------- .nv.info                  --------------------------
	.section	.nv.info,"",@"SHT_CUDA_INFO"
	.align	4


	//----- nvinfo : EIATTR_REGCOUNT
	.align		4
        /*0000*/ 	.byte	0x04, 0x2f
        /*0002*/ 	.short	(.L_1 - .L_0)
	.align		4
.L_0:
        /*0004*/ 	.word	index@(gluon_wgmma)
        /*0008*/ 	.word	0x000000ff


	//----- nvinfo : EIATTR_FRAME_SIZE
	.align		4
.L_1:
        /*000c*/ 	.byte	0x04, 0x11
        /*000e*/ 	.short	(.L_3 - .L_2)
	.align		4
.L_2:
        /*0010*/ 	.word	index@(gluon_wgmma)
        /*0014*/ 	.word	0x00000270


	//----- nvinfo : EIATTR_MIN_STACK_SIZE
	.align		4
.L_3:
        /*0018*/ 	.byte	0x04, 0x12
        /*001a*/ 	.short	(.L_5 - .L_4)
	.align		4
.L_4:
        /*001c*/ 	.word	index@(gluon_wgmma)
        /*0020*/ 	.word	0x00000270
.L_5:


//--------------------- .nv.compat                --------------------------
	.section	.nv.compat,"",@"SHT_CUDA_COMPAT_INFO"
	.align	4
        /*0000*/ 	.byte	0x02, 0x09, 0x01, 0x00, 0x02, 0x02, 0x04, 0x00, 0x02, 0x05, 0x05, 0x00, 0x03, 0x07, 0x01, 0x01
        /*0010*/ 	.byte	0x02, 0x03, 0x03, 0x00, 0x02, 0x06, 0x01, 0x00, 0x04, 0x0b, 0x08, 0x00, 0x00, 0x00, 0x00, 0x00
        /*0020*/ 	.byte	0x00, 0x00, 0x00, 0x00


//--------------------- .nv.info.gluon_wgmma      --------------------------
	.section	.nv.info.gluon_wgmma,"",@"SHT_CUDA_INFO"
	.sectionflags	@""
	.align	4


	//----- nvinfo : EIATTR_CUDA_API_VERSION
	.align		4
        /*0000*/ 	.byte	0x04, 0x37
        /*0002*/ 	.short	(.L_7 - .L_6)
.L_6:
        /*0004*/ 	.word	0x00000082


	//----- nvinfo : EIATTR_KPARAM_INFO
	.align		4
.L_7:
        /*0008*/ 	.byte	0x04, 0x17
        /*000a*/ 	.short	(.L_9 - .L_8)
.L_8:
        /*000c*/ 	.word	0x00000000
        /*0010*/ 	.short	0x000a
        /*0012*/ 	.short	0x0048
        /*0014*/ 	.byte	0x00, 0xf4, 0x21, 0x00


	//----- nvinfo : EIATTR_KPARAM_INFO
	.align		4
.L_9:
        /*0018*/ 	.byte	0x04, 0x17
        /*001a*/ 	.short	(.L_11 - .L_10)
.L_10:
        /*001c*/ 	.word	0x00000000
        /*0020*/ 	.short	0x0009
        /*0022*/ 	.short	0x0040
        /*0024*/ 	.byte	0x00, 0xf4, 0x21, 0x00


	//----- nvinfo : EIATTR_KPARAM_INFO
	.align		4
.L_11:
        /*0028*/ 	.byte	0x04, 0x17
        /*002a*/ 	.short	(.L_13 - .L_12)
.L_12:
        /*002c*/ 	.word	0x00000000
        /*0030*/ 	.short	0x0008
        /*0032*/ 	.short	0x0038
        /*0034*/ 	.byte	0x00, 0xf0, 0x21, 0x00


	//----- nvinfo : EIATTR_KPARAM_INFO
	.align		4
.L_13:
        /*0038*/ 	.byte	0x04, 0x17
        /*003a*/ 	.short	(.L_15 - .L_14)
.L_14:
        /*003c*/ 	.word	0x00000000
        /*0040*/ 	.short	0x0007
        /*0042*/ 	.short	0x0030
        /*0044*/ 	.byte	0x00, 0xf0, 0x21, 0x00


	//----- nvinfo : EIATTR_KPARAM_INFO
	.align		4
.L_15:
        /*0048*/ 	.byte	0x04, 0x17
        /*004a*/ 	.short	(.L_17 - .L_16)
.L_16:
        /*004c*/ 	.word	0x00000000
        /*0050*/ 	.short	0x0006
        /*0052*/ 	.short	0x0028
        /*0054*/ 	.byte	0x00, 0xf0, 0x21, 0x00


	//----- nvinfo : EIATTR_KPARAM_INFO
	.align		4
.L_17:
        /*0058*/ 	.byte	0x04, 0x17
        /*005a*/ 	.short	(.L_19 - .L_18)
.L_18:
        /*005c*/ 	.word	0x00000000
        /*0060*/ 	.short	0x0005
        /*0062*/ 	.short	0x0020
        /*0064*/ 	.byte	0x00, 0xf0, 0x11, 0x00


	//----- nvinfo : EIATTR_KPARAM_INFO
	.align		4
.L_19:
        /*0068*/ 	.byte	0x04, 0x17
        /*006a*/ 	.short	(.L_21 - .L_20)
.L_20:
        /*006c*/ 	.word	0x00000000
        /*0070*/ 	.short	0x0004
        /*0072*/ 	.short	0x001c
        /*0074*/ 	.byte	0x00, 0xf0, 0x11, 0x00


	//----- nvinfo : EIATTR_KPARAM_INFO
	.align		4
.L_21:
        /*0078*/ 	.byte	0x04, 0x17
        /*007a*/ 	.short	(.L_23 - .L_22)
.L_22:
        /*007c*/ 	.word	0x00000000
        /*0080*/ 	.short	0x0003
        /*0082*/ 	.short	0x0018
        /*0084*/ 	.byte	0x00, 0xf0, 0x11, 0x00


	//----- nvinfo : EIATTR_KPARAM_INFO
	.align		4
.L_23:
        /*0088*/ 	.byte	0x04, 0x17
        /*008a*/ 	.short	(.L_25 - .L_24)
.L_24:
        /*008c*/ 	.word	0x00000000
        /*0090*/ 	.short	0x0002
        /*0092*/ 	.short	0x0010
        /*0094*/ 	.byte	0x00, 0xf4, 0x21, 0x00


	//----- nvinfo : EIATTR_KPARAM_INFO
	.align		4
.L_25:
        /*0098*/ 	.byte	0x04, 0x17
        /*009a*/ 	.short	(.L_27 - .L_26)
.L_26:
        /*009c*/ 	.word	0x00000000
        /*00a0*/ 	.short	0x0001
        /*00a2*/ 	.short	0x0008
        /*00a4*/ 	.byte	0x00, 0xf4, 0x21, 0x00


	//----- nvinfo : EIATTR_KPARAM_INFO
	.align		4
.L_27:
        /*00a8*/ 	.byte	0x04, 0x17
        /*00aa*/ 	.short	(.L_29 - .L_28)
.L_28:
        /*00ac*/ 	.word	0x00000000
        /*00b0*/ 	.short	0x0000
        /*00b2*/ 	.short	0x0000
        /*00b4*/ 	.byte	0x00, 0xf4, 0x21, 0x00


	//----- nvinfo : EIATTR_SPARSE_MMA_MASK
	.align		4
.L_29:
        /*00b8*/ 	.byte	0x03, 0x50
        /*00ba*/ 	.short	0x0000


	//----- nvinfo : EIATTR_MAXREG_COUNT
	.align		4
        /*00bc*/ 	.byte	0x03, 0x1b
        /*00be*/ 	.short	0x00ff


	//----- nvinfo : EIATTR_NUM_BARRIERS
	.align		4
        /*00c0*/ 	.byte	0x02, 0x4c
        /*00c2*/ 	.byte	0x01
	.zero		1


	//----- nvinfo : EIATTR_ANNOTATIONS
	.align		4
        /*00c4*/ 	.byte	0x04, 0x55
        /*00c6*/ 	.short	(.L_31 - .L_30)


	//   ....[0]....
.L_30:
        /*00c8*/ 	.word	0x00000001
        /*00cc*/ 	.byte	0x70, 0x11, 0x00, 0x00, 0x01, 0x00, 0x00, 0x00, 0xc0, 0x12, 0x00, 0x00, 0x01, 0x00, 0x00, 0x00
        /* <DEDUP_REMOVED lines=272> */
        /*11dc*/ 	.byte	0xe0, 0x47, 0x00, 0x00, 0x01, 0x00, 0x00, 0x00, 0xf0, 0x47, 0x00, 0x00


	//----- nvinfo : EIATTR_MERCURY_ISA_VERSION
	.align		4
.L_31:
        /*11e8*/ 	.byte	0x03, 0x5f
        /*11ea*/ 	.short	0x0101


	//----- nvinfo : EIATTR_INT_WARP_WIDE_INSTR_OFFSETS
	.align		4
        /*11ec*/ 	.byte	0x04, 0x31
        /*11ee*/ 	.short	(.L_33 - .L_32)


	//   ....[0]....
.L_32:
        /*11f0*/ 	.word	0x000012f0


	//   ....[1]....
        /*11f4*/ 	.word	0x00001310


	//   ....[2]....
        /*11f8*/ 	.word	0x000013d0


	//   ....[3]....
        /*11fc*/ 	.word	0x00002cc0


	//   ....[4]....
        /*1200*/ 	.word	0x00002cd0


	//   ....[5]....
        /*1204*/ 	.word	0x00002d50


	//   ....[6]....
        /*1208*/ 	.word	0x00002d60


	//   ....[7]....
        /*120c*/ 	.word	0x00004a30


	//   ....[8]....
        /*1210*/ 	.word	0x00004a50


	//----- nvinfo : EIATTR_COOP_GROUP_MASK_REGIDS
	.align		4
.L_33:
        /*1214*/ 	.byte	0x04, 0x29
        /*1216*/ 	.short	(.L_35 - .L_34)


	//   ....[0]....
.L_34:
        /*1218*/ 	.word	0xffffffff


	//   ....[1]....
        /*121c*/ 	.word	0xffffffff


	//   ....[2]....
        /*1220*/ 	.word	0xffffffff


	//----- nvinfo : EIATTR_COOP_GROUP_INSTR_OFFSETS
	.align		4
.L_35:
        /*1224*/ 	.byte	0x04, 0x28
        /*1226*/ 	.short	(.L_37 - .L_36)


	//   ....[0]....
.L_36:
        /*1228*/ 	.word	0x00000170


	//   ....[1]....
        /*122c*/ 	.word	0x00000710


	//   ....[2]....
        /*1230*/ 	.word	0x00000d00


	//----- nvinfo : EIATTR_MBARRIER_INSTR_OFFSETS
	.align		4
.L_37:
        /*1234*/ 	.byte	0x04, 0x39
        /*1236*/ 	.short	(.L_39 - .L_38)


	//   ....[0]....
.L_38:
        /*1238*/ 	.word	0x00001e00
        /*123c*/ 	.word	0x000000ff
        /*1240*/ 	.word	0x00040000
        /*1244*/ 	.short	0x0100
        /*1246*/ 	.byte	0x38
	.zero		1


	//   ....[1]....
        /*1248*/ 	.word	0x00001fb0
        /*124c*/ 	.word	0x000000ff
        /*1250*/ 	.word	0x00040008
        /*1254*/ 	.short	0x0100
        /*1256*/ 	.byte	0x38
	.zero		1


	//   ....[2]....
        /*1258*/ 	.word	0x00002e20
        /*125c*/ 	.word	0x000000ff
        /*1260*/ 	.word	0x00040000
        /*1264*/ 	.short	0x010a
        /*1266*/ 	.byte	0x15
	.zero		1


	//   ....[3]....
        /*1268*/ 	.word	0x00003f20
        /*126c*/ 	.word	0x000000ff
        /*1270*/ 	.word	0x00040000
        /*1274*/ 	.short	0x0108
        /*1276*/ 	.byte	0x38
	.zero		1


	//   ....[4]....
        /*1278*/ 	.word	0x00003fd0
        /*127c*/ 	.word	0x000000ff
        /*1280*/ 	.word	0x00040008
        /*1284*/ 	.short	0x0108
        /*1286*/ 	.byte	0x38
	.zero		1


	//   ....[5]....
        /*1288*/ 	.word	0x000053a0
        /*128c*/ 	.word	0x000000ff
        /*1290*/ 	.word	0x00040000
        /*1294*/ 	.short	0x010a
        /*1296*/ 	.byte	0x15
	.zero		1


	//----- nvinfo : EIATTR_NUM_MBARRIERS
	.align		4
.L_39:
        /*1298*/ 	.byte	0x03, 0x38
        /*129a*/ 	.short	0x0002


	//----- nvinfo : EIATTR_EXIT_INSTR_OFFSETS
	.align		4
        /*129c*/ 	.byte	0x04, 0x1c
        /*129e*/ 	.short	(.L_41 - .L_40)


	//   ....[0]....
.L_40:
        /*12a0*/ 	.word	0x00005390


	//----- nvinfo : EIATTR_REQNTID
	.align		4
.L_41:
        /*12a4*/ 	.byte	0x04, 0x10
        /*12a6*/ 	.short	(.L_43 - .L_42)
.L_42:
        /*12a8*/ 	.word	0x00000100
        /*12ac*/ 	.word	0x00000001
        /*12b0*/ 	.word	0x00000001


	//----- nvinfo : EIATTR_CRS_STACK_SIZE
	.align		4
.L_43:
        /*12b4*/ 	.byte	0x04, 0x1e
        /*12b6*/ 	.short	(.L_45 - .L_44)
.L_44:
        /*12b8*/ 	.word	0x00000000


	//----- nvinfo : EIATTR_CBANK_PARAM_SIZE
	.align		4
.L_45:
        /*12bc*/ 	.byte	0x03, 0x19
        /*12be*/ 	.short	0x0050


	//----- nvinfo : EIATTR_PARAM_CBANK
	.align		4
        /*12c0*/ 	.byte	0x04, 0x0a
        /*12c2*/ 	.short	(.L_47 - .L_46)
	.align		4
.L_46:
        /*12c4*/ 	.word	index@(.nv.constant0.gluon_wgmma)
        /*12c8*/ 	.short	0x0210
        /*12ca*/ 	.short	0x0050


	//----- nvinfo : EIATTR_SW_WAR
	.align		4
.L_47:
        /*12cc*/ 	.byte	0x04, 0x36
        /*12ce*/ 	.short	(.L_49 - .L_48)
.L_48:
        /*12d0*/ 	.word	0x00000008
.L_49:


//--------------------- .nv.callgraph             --------------------------
	.section	.nv.callgraph,"",@"SHT_CUDA_CALLGRAPH"
	.align	4
	.sectionentsize	8
	.align		4
        /*0000*/ 	.word	0x00000000
	.align		4
        /*0004*/ 	.word	0xffffffff
	.align		4
        /*0008*/ 	.word	0x00000000
	.align		4
        /*000c*/ 	.word	0xfffffffe
	.align		4
        /*0010*/ 	.word	0x00000000
	.align		4
        /*0014*/ 	.word	0xfffffffd
	.align		4
        /*0018*/ 	.word	0x00000000
	.align		4
        /*001c*/ 	.word	0xfffffffc


//--------------------- .text.gluon_wgmma         --------------------------
	.section	.text.gluon_wgmma,"ax",@progbits
	.align	128
        .global         gluon_wgmma
        .type           gluon_wgmma,@function
        .size           gluon_wgmma,(.L_x_52 - gluon_wgmma)
        .other          gluon_wgmma,@"STO_CUDA_ENTRY STV_DEFAULT"
gluon_wgmma:
.text.gluon_wgmma:
[----:B------:R-:W1:Y:S01]  /*0000*/  LDC R1, c[0x0][0x28] ;  /* 0x00000a00ff017b82 */ /* 0x000e620000000800 */
[----:B------:R-:W2:Y:S07]  /*0010*/  S2R R3, SR_TID.X ;  /* 0x0000000000037919 */ /* 0x000eae0000002100 */
[----:B------:R-:W3:Y:S01]  /*0020*/  S2UR UR4, SR_CgaCtaId ;  /* 0x00000000000479c3 */ /* 0x000ee20000008800 */
[----:B------:R-:W-:Y:S01]  /*0030*/  UMOV UR56, 0x400 ;  /* 0x0000040000387882 */ /* 0x000fe20000000000 */
[----:B------:R-:W-:Y:S01]  /*0040*/  ULDC UR6, c[0x0][0xc] ;  /* 0x0000030000067ab9 */ /* 0x000fe20000000800 */
[----:B------:R-:W-:Y:S01]  /*0050*/  ULDC.64 UR48, c[0x0][0x250] ;  /* 0x0000940000307ab9 */ /* 0x000fe20000000a00 */
[----:B------:R-:W-:Y:S01]  /*0060*/  UMOV UR55, URZ ;  /* 0x0000003f00377c82 */ /* 0x000fe20008000000 */
[----:B------:R-:W-:Y:S01]  /*0070*/  BSSY B0, `(.L_x_0) ;  /* 0x000001f000007945 */ /* 0x000fe20003800000 */
[----:B-1----:R-:W-:-:S02]  /*0080*/  VIADD R1, R1, 0xfffffd90 ;  /* 0xfffffd9001017836 */ /* 0x002fc40000000000 */
[----:B------:R-:W1:Y:S08]  /*0090*/  LDC R6, c[0x0][0x228] ;  /* 0x00008a00ff067b82 */ /* 0x000e700000000800 */
[----:B------:R-:W4:Y:S08]  /*00a0*/  LDC R13, c[0x0][0x230] ;  /* 0x00008c00ff0d7b82 */ /* 0x000f300000000800 */
[----:B------:R-:W-:Y:S01]  /*00b0*/  S2UR UR50, SR_CTAID.Y ;  /* 0x00000000003279c3 */ /* 0x000fe20000002600 */
[----:B---3--:R-:W-:-:S03]  /*00c0*/  ULEA UR56, UR4, UR56, 0x18 ;  /* 0x0000003804387291 */ /* 0x008fc6000f8ec03f */
[----:B------:R-:W-:Y:S01]  /*00d0*/  ULDC UR4, c[0x0][0x10] ;  /* 0x0000040000047ab9 */ /* 0x000fe20000000800 */
[----:B--2---:R-:W-:-:S03]  /*00e0*/  LOP3.LUT R2, R3, 0xff, RZ, 0xc0, !PT ;  /* 0x000000ff03027812 */ /* 0x004fc600078ec0ff */
[----:B------:R-:W2:Y:S01]  /*00f0*/  S2UR UR5, SR_CTAID.Z ;  /* 0x00000000000579c3 */ /* 0x000ea20000002700 */
[----:B-1----:R-:W-:Y:S01]  /*0100*/  VIADD R6, R6, 0xffffffff ;  /* 0xffffffff06067836 */ /* 0x002fe20000000000 */
[C---:B------:R-:W-:Y:S02]  /*0110*/  ISETP.GE.U32.AND P0, PT, R2.reuse, 0x20, PT ;  /* 0x000000200200780c */ /* 0x040fe40003f06070 */
[C---:B------:R-:W-:Y:S02]  /*0120*/  ISETP.NE.U32.AND P2, PT, R2.reuse, RZ, PT ;  /* 0x000000ff0200720c */ /* 0x040fe40003f45070 */
[----:B------:R-:W-:Y:S02]  /*0130*/  LEA R12, R2, UR56, 0x2 ;  /* 0x00000038020c7c11 */ /* 0x000fe4000f8e10ff */
[----:B------:R-:W1:Y:S01]  /*0140*/  S2UR UR51, SR_CTAID.X ;  /* 0x00000000003379c3 */ /* 0x000e620000002500 */
[----:B----4-:R-:W-:-:S06]  /*0150*/  VIADD R9, R13, 0xffffffff ;  /* 0xffffffff0d097836 */ /* 0x010fcc0000000000 */
[----:B------:R3:W-:Y:S01]  /*0160*/  @!P0 STS [R12], RZ ;  /* 0x000000ff0c008388 */ /* 0x0007e20000000800 */
[----:B------:R-:W-:-:S03]  /*0170*/  NOP ;  /* 0x0000000000007918 */ /* 0x000fc60000000000 */
[----:B------:R3:W-:Y:S01]  /*0180*/  @!P2 STS [UR56+0x24], R6 ;  /* 0x00002406ff00a988 */ /* 0x0007e20008000838 */
[----:B--2---:R-:W-:-:S03]  /*0190*/  UIMAD UR4, UR5, UR4, UR50 ;  /* 0x00000004050472a4 */ /* 0x004fc6000f8e0232 */
[----:B------:R3:W-:Y:S01]  /*01a0*/  @!P2 STS [UR56+0x20], R9 ;  /* 0x00002009ff00a988 */ /* 0x0007e20008000838 */
[----:B-1----:R-:W-:-:S04]  /*01b0*/  UIMAD UR4, UR4, UR6, UR51 ;  /* 0x00000006040472a4 */ /* 0x002fc8000f8e0233 */
[----:B------:R-:W-:-:S04]  /*01c0*/  UIMAD UR8, UR4, 0x180, URZ ;  /* 0x00000180040878a4 */ /* 0x000fc8000f8e023f */
[----:B------:R-:W-:-:S04]  /*01d0*/  UIADD3 UR4, UP0, UR8, UR48, URZ ;  /* 0x0000003008047290 */ /* 0x000fc8000ff1e03f */
[----:B------:R-:W-:Y:S01]  /*01e0*/  ULEA.HI.X.SX32 UR5, UR8, UR49, 0x1, UP0 ;  /* 0x0000003108057291 */ /* 0x000fe200080f0e3f */
[----:B---3--:R-:W-:Y:S11]  /*01f0*/  @P2 BRA `(.L_x_1) ;  /* 0x0000000000182947 */ /* 0x008ff60003800000 */
[----:B------:R-:W1:Y:S01]  /*0200*/  LDS R0, [UR56+0x8] ;  /* 0x00000838ff007984 */ /* 0x000e620008000800 */
[----:B------:R-:W2:Y:S01]  /*0210*/  LDC.64 R10, c[0x0][0x210] ;  /* 0x00008400ff0a7b82 */ /* 0x000ea20000000a00 */
[----:B------:R-:W-:Y:S02]  /*0220*/  IMAD.MOV.U32 R5, RZ, RZ, 0x70 ;  /* 0x00000070ff057424 */ /* 0x000fe400078e00ff */
[----:B--2---:R2:W-:Y:S03]  /*0230*/  STS.64 [UR56], R10 ;  /* 0x0000000aff007988 */ /* 0x0045e60008000a38 */
[----:B-1----:R-:W-:-:S05]  /*0240*/  LOP3.LUT R0, R0, 0x10, R5, 0xd8, !PT ;  /* 0x0000001000007812 */ /* 0x002fca00078ed805 */
[----:B------:R2:W-:Y:S02]  /*0250*/  STS [UR56+0x8], R0 ;  /* 0x00000800ff007988 */ /* 0x0005e40008000838 */
.L_x_1:
[----:B------:R-:W-:Y:S05]  /*0260*/  BSYNC B0 ;  /* 0x0000000000007941 */ /* 0x000fea0003800000 */
.L_x_0:
[----:B------:R-:W-:Y:S04]  /*0270*/  BSSY B0, `(.L_x_2) ;  /* 0x000000a000007945 */ /* 0x000fe80003800000 */
[----:B------:R-:W-:Y:S05]  /*0280*/  @P2 BRA `(.L_x_3) ;  /* 0x0000000000202947 */ /* 0x000fea0003800000 */
[----:B--2---:R-:W1:Y:S01]  /*0290*/  LDS R0, [UR56+0x34] ;  /* 0x00003438ff007984 */ /* 0x004e620008000800 */
[----:B------:R-:W-:Y:S02]  /*02a0*/  IMAD.MOV.U32 R5, RZ, RZ, 0x3f000000 ;  /* 0x3f000000ff057424 */ /* 0x000fe400078e00ff */
[----:B------:R-:W-:Y:S01]  /*02b0*/  @!P2 IMAD.MOV.U32 R4, RZ, RZ, 0xff ;  /* 0x000000ffff04a424 */ /* 0x000fe200078e00ff */
[----:B------:R-:W2:Y:S02]  /*02c0*/  @!P2 LDS R7, [UR56+0x38] ;  /* 0x00003838ff07a984 */ /* 0x000ea40008000800 */
[----:B-1----:R-:W-:Y:S02]  /*02d0*/  LOP3.LUT R0, R0, 0xff000000, R5, 0xb8, !PT ;  /* 0xff00000000007812 */ /* 0x002fe400078eb805 */
[----:B--2---:R-:W-:-:S03]  /*02e0*/  @!P2 LOP3.LUT R4, R7, 0xff, R4, 0xb8, !PT ;  /* 0x000000ff0704a812 */ /* 0x004fc600078eb804 */
[----:B------:R1:W-:Y:S04]  /*02f0*/  STS [UR56+0x34], R0 ;  /* 0x00003400ff007988 */ /* 0x0003e80008000838 */
[----:B------:R1:W-:Y:S02]  /*0300*/  @!P2 STS [UR56+0x38], R4 ;  /* 0x00003804ff00a988 */ /* 0x0003e40008000838 */
.L_x_3:
[----:B------:R-:W-:Y:S05]  /*0310*/  BSYNC B0 ;  /* 0x0000000000007941 */ /* 0x000fea0003800000 */
.L_x_2:
[----:B------:R-:W-:Y:S04]  /*0320*/  BSSY B0, `(.L_x_4) ;  /* 0x000000e000007945 */ /* 0x000fe80003800000 */
[----:B------:R-:W-:Y:S05]  /*0330*/  @P2 BRA `(.L_x_5) ;  /* 0x0000000000302947 */ /* 0x000fea0003800000 */
[----:B-1----:R-:W1:Y:S01]  /*0340*/  LDS R4, [UR56+0x34] ;  /* 0x00003438ff047984 */ /* 0x002e620008000800 */
[----:B--2---:R-:W2:Y:S03]  /*0350*/  LDC.64 R10, c[0x0][0x238] ;  /* 0x00008e00ff0a7b82 */ /* 0x004ea60000000a00 */
[----:B------:R-:W3:Y:S01]  /*0360*/  LDS R0, [UR56+0x1c] ;  /* 0x00001c38ff007984 */ /* 0x000ee20008000800 */
[C---:B--2---:R-:W-:Y:S01]  /*0370*/  SHF.L.U64.HI R8, R10.reuse, 0x1, R11 ;  /* 0x000000010a087819 */ /* 0x044fe2000001020b */
[----:B------:R-:W-:-:S03]  /*0380*/  IMAD.SHL.U32 R5, R10, 0x2, RZ ;  /* 0x000000020a057824 */ /* 0x000fc600078e00ff */
[--C-:B------:R-:W-:Y:S02]  /*0390*/  SHF.R.U32.HI R7, RZ, 0x4, R8.reuse ;  /* 0x00000004ff077819 */ /* 0x100fe40000011608 */
[----:B------:R-:W-:-:S05]  /*03a0*/  SHF.R.U64 R5, R5, 0x4, R8 ;  /* 0x0000000405057819 */ /* 0x000fca0000001208 */
[----:B------:R4:W-:Y:S01]  /*03b0*/  STS [UR56+0xc], R5 ;  /* 0x00000c05ff007988 */ /* 0x0009e20008000838 */
[----:B-1----:R-:W-:Y:S02]  /*03c0*/  LOP3.LUT R4, R4, 0x7, RZ, 0xb8, !PT ;  /* 0x0000000704047812 */ /* 0x002fe400078eb8ff */
[----:B---3--:R-:W-:-:S03]  /*03d0*/  LOP3.LUT R0, R0, 0xf, R7, 0xb8, !PT ;  /* 0x0000000f00007812 */ /* 0x008fc600078eb807 */
[----:B------:R4:W-:Y:S04]  /*03e0*/  STS [UR56+0x34], R4 ;  /* 0x00003404ff007988 */ /* 0x0009e80008000838 */
[----:B------:R4:W-:Y:S02]  /*03f0*/  STS [UR56+0x1c], R0 ;  /* 0x00001c00ff007988 */ /* 0x0009e40008000838 */
.L_x_5:
[----:B------:R-:W-:Y:S05]  /*0400*/  BSYNC B0 ;  /* 0x0000000000007941 */ /* 0x000fea0003800000 */
.L_x_4:
[----:B------:R-:W-:Y:S04]  /*0410*/  BSSY B1, `(.L_x_6) ;  /* 0x000001a000017945 */ /* 0x000fe80003800000 */
[----:B------:R-:W-:Y:S04]  /*0420*/  BSSY B0, `(.L_x_7) ;  /* 0x0000015000007945 */ /* 0x000fe80003800000 */
[----:B------:R-:W-:Y:S05]  /*0430*/  @P2 BRA `(.L_x_8) ;  /* 0x0000000000202947 */ /* 0x000fea0003800000 */
[----:B-12-4-:R-:W1:Y:S02]  /*0440*/  LDS R0, [UR56+0x34] ;  /* 0x00003438ff007984 */ /* 0x016e640008000800 */
[----:B-1----:R-:W-:-:S05]  /*0450*/  LOP3.LUT R0, R0, 0x38, RZ, 0xb8, !PT ;  /* 0x0000003800007812 */ /* 0x002fca00078eb8ff */
[----:B------:R1:W-:Y:S01]  /*0460*/  STS [UR56+0x34], R0 ;  /* 0x00003400ff007988 */ /* 0x0003e20008000838 */
[----:B------:R-:W-:Y:S05]  /*0470*/  @P2 BRA `(.L_x_9) ;  /* 0x0000000000202947 */ /* 0x000fea0003800000 */
[----:B-1----:R-:W1:Y:S01]  /*0480*/  LDS R0, [UR56+0x8] ;  /* 0x00000838ff007984 */ /* 0x002e620008000800 */
[----:B------:R-:W-:-:S05]  /*0490*/  IMAD.MOV.U32 R5, RZ, RZ, 0x780 ;  /* 0x00000780ff057424 */ /* 0x000fca00078e00ff */
[----:B-1----:R-:W-:-:S05]  /*04a0*/  LOP3.LUT R0, R0, 0x300, R5, 0xd8, !PT ;  /* 0x0000030000007812 */ /* 0x002fca00078ed805 */
[----:B------:R3:W-:Y:S02]  /*04b0*/  STS [UR56+0x8], R0 ;  /* 0x00000800ff007988 */ /* 0x0007e40008000838 */
.L_x_8:
[----:B------:R-:W-:Y:S05]  /*04c0*/  @P2 BRA `(.L_x_10) ;  /* 0x0000000000282947 */ /* 0x000fea0003800000 */
[----:B-1234-:R-:W1:Y:S02]  /*04d0*/  LDS R0, [UR56+0x8] ;  /* 0x00000838ff007984 */ /* 0x01ee640008000800 */
[----:B-1----:R-:W-:-:S05]  /*04e0*/  LOP3.LUT R0, R0, 0x1800, RZ, 0xb8, !PT ;  /* 0x0000180000007812 */ /* 0x002fca00078eb8ff */
[----:B------:R2:W-:Y:S02]  /*04f0*/  STS [UR56+0x8], R0 ;  /* 0x00000800ff007988 */ /* 0x0005e40008000838 */
.L_x_9:
[----:B------:R-:W-:Y:S05]  /*0500*/  @P2 BREAK B0 ;  /* 0x0000000000002942 */ /* 0x000fea0003800000 */
[----:B------:R-:W-:Y:S05]  /*0510*/  @P2 BRA `(.L_x_11) ;  /* 0x0000000000242947 */ /* 0x000fea0003800000 */
[----:B------:R-:W3:Y:S01]  /*0520*/  LDS R5, [UR56+0x8] ;  /* 0x00000838ff057984 */ /* 0x000ee20008000800 */
[----:B-12---:R-:W-:-:S05]  /*0530*/  IMAD.MOV.U32 R0, RZ, RZ, 0x6000 ;  /* 0x00006000ff007424 */ /* 0x006fca00078e00ff */
[----:B---3--:R-:W-:-:S04]  /*0540*/  LOP3.LUT R0, R5, 0x6000, R0, 0xd8, !PT ;  /* 0x0000600005007812 */ /* 0x008fc800078ed800 */
[----:B------:R-:W-:-:S05]  /*0550*/  LOP3.LUT R0, R0, 0x400000, RZ, 0xb8, !PT ;  /* 0x0040000000007812 */ /* 0x000fca00078eb8ff */
[----:B------:R1:W-:Y:S02]  /*0560*/  STS [UR56+0x8], R0 ;  /* 0x00000800ff007988 */ /* 0x0003e40008000838 */
.L_x_10:
[----:B------:R-:W-:Y:S05]  /*0570*/  BSYNC B0 ;  /* 0x0000000000007941 */ /* 0x000fea0003800000 */
.L_x_7:
[----:B-1234-:R-:W1:Y:S02]  /*0580*/  @!P2 LDS R0, [UR56+0x8] ;  /* 0x00000838ff00a984 */ /* 0x01ee640008000800 */
[----:B-1----:R-:W-:-:S05]  /*0590*/  @!P2 LOP3.LUT R0, R0, 0x8000, RZ, 0xb8, !PT ;  /* 0x000080000000a812 */ /* 0x002fca00078eb8ff */
[----:B------:R3:W-:Y:S02]  /*05a0*/  @!P2 STS [UR56+0x8], R0 ;  /* 0x00000800ff00a988 */ /* 0x0007e40008000838 */
.L_x_11:
[----:B------:R-:W-:Y:S05]  /*05b0*/  BSYNC B1 ;  /* 0x0000000000017941 */ /* 0x000fea0003800000 */
.L_x_6:
[----:B------:R-:W-:Y:S05]  /*05c0*/  WARPSYNC.ALL ;  /* 0x0000000000007948 */ /* 0x000fea0003800000 */
[----:B------:R-:W-:Y:S05]  /*05d0*/  @P0 BRA `(.L_x_12) ;  /* 0x0000000000280947 */ /* 0x000fea0003800000 */
[----:B-123--:R-:W1:Y:S01]  /*05e0*/  S2R R0, SR_LANEID ;  /* 0x0000000000007919 */ /* 0x00ee620000000000 */
[----:B------:R-:W-:Y:S05]  /*05f0*/  WARPSYNC.ALL ;  /* 0x0000000000007948 */ /* 0x000fea0003800000 */
[----:B-1----:R-:W-:-:S05]  /*0600*/  IMAD.SHL.U32 R0, R0, 0x4, RZ ;  /* 0x0000000400007824 */ /* 0x002fca00078e00ff */
[----:B------:R-:W1:Y:S01]  /*0610*/  LDS R7, [R0+UR56] ;  /* 0x0000003800077984 */ /* 0x000e620008000800 */
[----:B------:R-:W-:-:S05]  /*0620*/  IADD3 R4, P1, R0, UR4, RZ ;  /* 0x0000000400047c10 */ /* 0x000fca000ff3e0ff */
[----:B------:R-:W-:-:S05]  /*0630*/  IMAD.X R5, RZ, RZ, UR5, P1 ;  /* 0x00000005ff057e24 */ /* 0x000fca00088e06ff */
[----:B-1----:R4:W5:Y:S01]  /*0640*/  ATOMG.E.EXCH.STRONG.GPU PT, RZ, [R4], R7 ;  /* 0x0000000704ff73a8 */ /* 0x00296200041ee100 */
[----:B------:R-:W-:-:S04]  /*0650*/  DEPBAR {5,4,3,2,1,0} ;  /* 0x0000003f0000791a */ /* 0x000fc80000000000 */
[----:B------:R4:W-:Y:S01]  /*0660*/  UTMACCTL.IV [UR4] ;  /* 0x00000000040079b9 */ /* 0x0009e20008000000 */
[----:B------:R-:W-:Y:S01]  /*0670*/  NOP ;  /* 0x0000000000007918 */ /* 0x000fe20000000000 */
.L_x_12:
[----:B------:R-:W-:Y:S05]  /*0680*/  @P0 BRA `(.L_x_13) ;  /* 0x00000000000c0947 */ /* 0x000fea0003800000 */
[----:B------:R0:W-:Y:S01]  /*0690*/  UTMACMDFLUSH ;  /* 0x00000000000079b7 */ /* 0x0001e20000000000 */
[----:B------:R-:W-:Y:S05]  /*06a0*/  @P0 BRA `(.L_x_13) ;  /* 0x0000000000040947 */ /* 0x000fea0003800000 */
[----:B------:R-:W-:-:S04]  /*06b0*/  DEPBAR.LE SB0, 0x0 ;  /* 0x000080000000791a */ /* 0x000fc80000000000 */
.L_x_13:
[----:B------:R-:W-:Y:S05]  /*06c0*/  WARPSYNC.ALL ;  /* 0x0000000000007948 */ /* 0x000fea0003800000 */
[----:B-----5:R-:W-:Y:S06]  /*06d0*/  BAR.SYNC.DEFER_BLOCKING 0x0 ;  /* 0x0000000000007b1d */ /* 0x020fec0000010000 */
[----:B------:R-:W-:Y:S02]  /*06e0*/  BSSY B1, `(.L_x_14) ;  /* 0x000000b000017945 */ /* 0x000fe40003800000 */
[----:B------:R-:W-:Y:S06]  /*06f0*/  BAR.SYNC.DEFER_BLOCKING 0x0 ;  /* 0x0000000000007b1d */ /* 0x000fec0000010000 */
[----:B------:R1:W-:Y:S01]  /*0700*/  @!P0 STS [R12], RZ ;  /* 0x000000ff0c008388 */ /* 0x0003e20000000800 */
[----:B------:R-:W-:Y:S01]  /*0710*/  NOP ;  /* 0x0000000000007918 */ /* 0x000fe20000000000 */
[----:B------:R-:W-:Y:S05]  /*0720*/  @P2 BRA `(.L_x_15) ;  /* 0x0000000000182947 */ /* 0x000fea0003800000 */
[----:B-123--:R-:W1:Y:S01]  /*0730*/  LDS R0, [UR56+0x8] ;  /* 0x00000838ff007984 */ /* 0x00ee620008000800 */
[----:B------:R-:W2:Y:S01]  /*0740*/  LDC.64 R10, c[0x0][0x218] ;  /* 0x00008600ff0a7b82 */ /* 0x000ea20000000a00 */
[----:B----4-:R-:W-:Y:S02]  /*0750*/  IMAD.MOV.U32 R5, RZ, RZ, 0x70 ;  /* 0x00000070ff057424 */ /* 0x010fe400078e00ff */
[----:B--2---:R2:W-:Y:S03]  /*0760*/  STS.64 [UR56], R10 ;  /* 0x0000000aff007988 */ /* 0x0045e60008000a38 */
[----:B-1----:R-:W-:-:S05]  /*0770*/  LOP3.LUT R0, R0, 0x10, R5, 0xd8, !PT ;  /* 0x0000001000007812 */ /* 0x002fca00078ed805 */
[----:B------:R2:W-:Y:S02]  /*0780*/  STS [UR56+0x8], R0 ;  /* 0x00000800ff007988 */ /* 0x0005e40008000838 */
.L_x_15:
[----:B----4-:R-:W-:Y:S05]  /*0790*/  BSYNC B1 ;  /* 0x0000000000017941 */ /* 0x010fea0003800000 */
.L_x_14:
[----:B------:R-:W-:Y:S04]  /*07a0*/  BSSY B2, `(.L_x_16) ;  /* 0x000000f000027945 */ /* 0x000fe80003800000 */
[----:B------:R-:W-:Y:S04]  /*07b0*/  BSSY B1, `(.L_x_17) ;  /* 0x000000c000017945 */ /* 0x000fe80003800000 */
[----:B------:R-:W-:Y:S05]  /*07c0*/  @P2 BRA `(.L_x_18) ;  /* 0x0000000000282947 */ /* 0x000fea0003800000 */
[----:B-123--:R-:W1:Y:S01]  /*07d0*/  LDS R0, [UR56+0x34] ;  /* 0x00003438ff007984 */ /* 0x00ee620008000800 */
[----:B------:R-:W-:Y:S01]  /*07e0*/  IMAD.MOV.U32 R5, RZ, RZ, 0x3f000000 ;  /* 0x3f000000ff057424 */ /* 0x000fe200078e00ff */
[----:B------:R-:W-:Y:S05]  /*07f0*/  @P2 BREAK B1 ;  /* 0x0000000000012942 */ /* 0x000fea0003800000 */
[----:B-1----:R-:W-:-:S05]  /*0800*/  LOP3.LUT R0, R0, 0xff000000, R5, 0xb8, !PT ;  /* 0xff00000000007812 */ /* 0x002fca00078eb805 */
[----:B------:R1:W-:Y:S01]  /*0810*/  STS [UR56+0x34], R0 ;  /* 0x00003400ff007988 */ /* 0x0003e20008000838 */
[----:B------:R-:W-:Y:S05]  /*0820*/  @P2 BRA `(.L_x_19) ;  /* 0x0000000000182947 */ /* 0x000fea0003800000 */
[----:B-1----:R-:W1:Y:S01]  /*0830*/  LDS R0, [UR56+0x38] ;  /* 0x00003838ff007984 */ /* 0x002e620008000800 */
[----:B------:R-:W-:-:S05]  /*0840*/  IMAD.MOV.U32 R5, RZ, RZ, 0xff ;  /* 0x000000ffff057424 */ /* 0x000fca00078e00ff */
[----:B-1----:R-:W-:-:S05]  /*0850*/  LOP3.LUT R0, R0, 0xff, R5, 0xb8, !PT ;  /* 0x000000ff00007812 */ /* 0x002fca00078eb805 */
[----:B------:R4:W-:Y:S02]  /*0860*/  STS [UR56+0x38], R0 ;  /* 0x00003800ff007988 */ /* 0x0009e40008000838 */
.L_x_18:
[----:B------:R-:W-:Y:S05]  /*0870*/  BSYNC B1 ;  /* 0x0000000000017941 */ /* 0x000fea0003800000 */
.L_x_17:
[----:B------:R1:W-:Y:S02]  /*0880*/  @!P2 STS [UR56+0x20], R9 ;  /* 0x00002009ff00a988 */ /* 0x0003e40008000838 */
.L_x_19:
[----:B------:R-:W-:Y:S05]  /*0890*/  BSYNC B2 ;  /* 0x0000000000027941 */ /* 0x000fea0003800000 */
.L_x_16:
[----:B------:R-:W-:Y:S05]  /*08a0*/  WARPSYNC.ALL ;  /* 0x0000000000007948 */ /* 0x000fea0003800000 */
[----:B-1234-:R-:W1:Y:S01]  /*08b0*/  LDC R0, c[0x0][0x22c] ;  /* 0x00008b00ff007b82 */ /* 0x01ee620000000800 */
[----:B------:R-:W-:Y:S01]  /*08c0*/  BSSY B2, `(.L_x_20) ;  /* 0x0000010000027945 */ /* 0x000fe20003800000 */
[----:B-1----:R-:W-:-:S05]  /*08d0*/  VIADD R0, R0, 0xffffffff ;  /* 0xffffffff00007836 */ /* 0x002fca0000000000 */
[----:B------:R1:W-:Y:S01]  /*08e0*/  @!P2 STS [UR56+0x24], R0 ;  /* 0x00002400ff00a988 */ /* 0x0003e20008000838 */
[----:B------:R-:W-:Y:S05]  /*08f0*/  @P2 BRA `(.L_x_21) ;  /* 0x0000000000302947 */ /* 0x000fea0003800000 */
[----:B------:R-:W2:Y:S01]  /*0900*/  LDS R5, [UR56+0x34] ;  /* 0x00003438ff057984 */ /* 0x000ea20008000800 */
[----:B------:R-:W3:Y:S03]  /*0910*/  LDC.64 R10, c[0x0][0x240] ;  /* 0x00009000ff0a7b82 */ /* 0x000ee60000000a00 */
[----:B------:R-:W4:Y:S01]  /*0920*/  LDS R4, [UR56+0x1c] ;  /* 0x00001c38ff047984 */ /* 0x000f220008000800 */
[C---:B---3--:R-:W-:Y:S01]  /*0930*/  SHF.L.U64.HI R8, R10.reuse, 0x1, R11 ;  /* 0x000000010a087819 */ /* 0x048fe2000001020b */
[----:B------:R-:W-:-:S03]  /*0940*/  IMAD.SHL.U32 R7, R10, 0x2, RZ ;  /* 0x000000020a077824 */ /* 0x000fc600078e00ff */
[--C-:B------:R-:W-:Y:S02]  /*0950*/  SHF.R.U32.HI R9, RZ, 0x4, R8.reuse ;  /* 0x00000004ff097819 */ /* 0x100fe40000011608 */
[----:B------:R-:W-:-:S05]  /*0960*/  SHF.R.U64 R7, R7, 0x4, R8 ;  /* 0x0000000407077819 */ /* 0x000fca0000001208 */
[----:B------:R3:W-:Y:S01]  /*0970*/  STS [UR56+0xc], R7 ;  /* 0x00000c07ff007988 */ /* 0x0007e20008000838 */
[----:B--2---:R-:W-:Y:S02]  /*0980*/  LOP3.LUT R5, R5, 0x7, RZ, 0xb8, !PT ;  /* 0x0000000705057812 */ /* 0x004fe400078eb8ff */
[----:B----4-:R-:W-:-:S03]  /*0990*/  LOP3.LUT R4, R4, 0xf, R9, 0xb8, !PT ;  /* 0x0000000f04047812 */ /* 0x010fc600078eb809 */
[----:B------:R3:W-:Y:S04]  /*09a0*/  STS [UR56+0x34], R5 ;  /* 0x00003405ff007988 */ /* 0x0007e80008000838 */
[----:B------:R3:W-:Y:S02]  /*09b0*/  STS [UR56+0x1c], R4 ;  /* 0x00001c04ff007988 */ /* 0x0007e40008000838 */
.L_x_21:
[----:B------:R-:W-:Y:S05]  /*09c0*/  BSYNC B2 ;  /* 0x0000000000027941 */ /* 0x000fea0003800000 */
.L_x_20:
[----:B------:R-:W-:Y:S04]  /*09d0*/  BSSY B3, `(.L_x_22) ;  /* 0x000001a000037945 */ /* 0x000fe80003800000 */
[----:B------:R-:W-:Y:S04]  /*09e0*/  BSSY B2, `(.L_x_23) ;  /* 0x0000015000027945 */ /* 0x000fe80003800000 */
[----:B------:R-:W-:Y:S05]  /*09f0*/  @P2 BRA `(.L_x_24) ;  /* 0x0000000000202947 */ /* 0x000fea0003800000 */
[----:B---3--:R-:W2:Y:S02]  /*0a00*/  LDS R4, [UR56+0x34] ;  /* 0x00003438ff047984 */ /* 0x008ea40008000800 */
[----:B--2---:R-:W-:-:S05]  /*0a10*/  LOP3.LUT R4, R4, 0x38, RZ, 0xb8, !PT ;  /* 0x0000003804047812 */ /* 0x004fca00078eb8ff */
[----:B------:R2:W-:Y:S01]  /*0a20*/  STS [UR56+0x34], R4 ;  /* 0x00003404ff007988 */ /* 0x0005e20008000838 */
[----:B------:R-:W-:Y:S05]  /*0a30*/  @P2 BRA `(.L_x_25) ;  /* 0x0000000000202947 */ /* 0x000fea0003800000 */
[----:B--2---:R-:W2:Y:S01]  /*0a40*/  LDS R4, [UR56+0x8] ;  /* 0x00000838ff047984 */ /* 0x004ea20008000800 */
[----:B------:R-:W-:-:S05]  /*0a50*/  IMAD.MOV.U32 R5, RZ, RZ, 0x780 ;  /* 0x00000780ff057424 */ /* 0x000fca00078e00ff */
[----:B--2---:R-:W-:-:S05]  /*0a60*/  LOP3.LUT R4, R4, 0x300, R5, 0xd8, !PT ;  /* 0x0000030004047812 */ /* 0x004fca00078ed805 */
[----:B------:R2:W-:Y:S02]  /*0a70*/  STS [UR56+0x8], R4 ;  /* 0x00000804ff007988 */ /* 0x0005e40008000838 */
.L_x_24:
[----:B------:R-:W-:Y:S05]  /*0a80*/  @P2 BRA `(.L_x_26) ;  /* 0x0000000000282947 */ /* 0x000fea0003800000 */
[----:B--23--:R-:W2:Y:S02]  /*0a90*/  LDS R4, [UR56+0x8] ;  /* 0x00000838ff047984 */ /* 0x00cea40008000800 */
[----:B--2---:R-:W-:-:S05]  /*0aa0*/  LOP3.LUT R4, R4, 0x1800, RZ, 0xb8, !PT ;  /* 0x0000180004047812 */ /* 0x004fca00078eb8ff */
[----:B------:R3:W-:Y:S02]  /*0ab0*/  STS [UR56+0x8], R4 ;  /* 0x00000804ff007988 */ /* 0x0007e40008000838 */
.L_x_25:
[----:B------:R-:W-:Y:S05]  /*0ac0*/  @P2 BREAK B2 ;  /* 0x0000000000022942 */ /* 0x000fea0003800000 */
[----:B------:R-:W-:Y:S05]  /*0ad0*/  @P2 BRA `(.L_x_27) ;  /* 0x0000000000242947 */ /* 0x000fea0003800000 */
[----:B--23--:R-:W2:Y:S01]  /*0ae0*/  LDS R4, [UR56+0x8] ;  /* 0x00000838ff047984 */ /* 0x00cea20008000800 */
[----:B------:R-:W-:-:S05]  /*0af0*/  IMAD.MOV.U32 R5, RZ, RZ, 0x6000 ;  /* 0x00006000ff057424 */ /* 0x000fca00078e00ff */
[----:B--2---:R-:W-:-:S04]  /*0b00*/  LOP3.LUT R4, R4, 0x6000, R5, 0xd8, !PT ;  /* 0x0000600004047812 */ /* 0x004fc800078ed805 */
[----:B------:R-:W-:-:S05]  /*0b10*/  LOP3.LUT R4, R4, 0x400000, RZ, 0xb8, !PT ;  /* 0x0040000004047812 */ /* 0x000fca00078eb8ff */
[----:B------:R4:W-:Y:S02]  /*0b20*/  STS [UR56+0x8], R4 ;  /* 0x00000804ff007988 */ /* 0x0009e40008000838 */
.L_x_26:
[----:B------:R-:W-:Y:S05]  /*0b30*/  BSYNC B2 ;  /* 0x0000000000027941 */ /* 0x000fea0003800000 */
.L_x_23:
[----:B--234-:R-:W2:Y:S02]  /*0b40*/  @!P2 LDS R4, [UR56+0x8] ;  /* 0x00000838ff04a984 */ /* 0x01cea40008000800 */
[----:B--2---:R-:W-:-:S05]  /*0b50*/  @!P2 LOP3.LUT R4, R4, 0x8000, RZ, 0xb8, !PT ;  /* 0x000080000404a812 */ /* 0x004fca00078eb8ff */
[----:B------:R4:W-:Y:S02]  /*0b60*/  @!P2 STS [UR56+0x8], R4 ;  /* 0x00000804ff00a988 */ /* 0x0009e40008000838 */
.L_x_27:
[----:B------:R-:W-:Y:S05]  /*0b70*/  BSYNC B3 ;  /* 0x0000000000037941 */ /* 0x000fea0003800000 */
.L_x_22:
[----:B------:R-:W-:Y:S05]  /*0b80*/  WARPSYNC.ALL ;  /* 0x0000000000007948 */ /* 0x000fea0003800000 */
[----:B------:R-:W-:-:S04]  /*0b90*/  UIADD3 UR7, UR8, 0x80, URZ ;  /* 0x0000008008077890 */ /* 0x000fc8000fffe03f */
[----:B------:R-:W-:-:S04]  /*0ba0*/  UIADD3 UR6, UP0, UR7, UR48, URZ ;  /* 0x0000003007067290 */ /* 0x000fc8000ff1e03f */
[----:B------:R-:W-:Y:S01]  /*0bb0*/  ULEA.HI.X.SX32 UR7, UR7, UR49, 0x1, UP0 ;  /* 0x0000003107077291 */ /* 0x000fe200080f0e3f */
[----:B------:R-:W-:Y:S11]  /*0bc0*/  @P0 BRA `(.L_x_28) ;  /* 0x0000000000280947 */ /* 0x000ff60003800000 */
[----:B--234-:R-:W2:Y:S01]  /*0bd0*/  S2R R4, SR_LANEID ;  /* 0x0000000000047919 */ /* 0x01cea20000000000 */
[----:B------:R-:W-:Y:S05]  /*0be0*/  WARPSYNC.ALL ;  /* 0x0000000000007948 */ /* 0x000fea0003800000 */
[----:B--2---:R-:W-:-:S05]  /*0bf0*/  IMAD.SHL.U32 R8, R4, 0x4, RZ ;  /* 0x0000000404087824 */ /* 0x004fca00078e00ff */
[----:B------:R-:W2:Y:S01]  /*0c00*/  LDS R7, [R8+UR56] ;  /* 0x0000003808077984 */ /* 0x000ea20008000800 */
[----:B------:R-:W-:-:S05]  /*0c10*/  IADD3 R4, P1, R8, UR6, RZ ;  /* 0x0000000608047c10 */ /* 0x000fca000ff3e0ff */
[----:B------:R-:W-:-:S05]  /*0c20*/  IMAD.X R5, RZ, RZ, UR7, P1 ;  /* 0x00000007ff057e24 */ /* 0x000fca00088e06ff */
[----:B--2---:R2:W5:Y:S01]  /*0c30*/  ATOMG.E.EXCH.STRONG.GPU PT, RZ, [R4], R7 ;  /* 0x0000000704ff73a8 */ /* 0x00456200041ee100 */
[----:B------:R-:W-:-:S04]  /*0c40*/  DEPBAR {5,4,3,2,1,0} ;  /* 0x0000003f0000791a */ /* 0x000fc80000000000 */
[----:B------:R2:W-:Y:S01]  /*0c50*/  UTMACCTL.IV [UR6] ;  /* 0x00000000060079b9 */ /* 0x0005e20008000000 */
[----:B------:R-:W-:Y:S01]  /*0c60*/  NOP ;  /* 0x0000000000007918 */ /* 0x000fe20000000000 */
.L_x_28:
[----:B------:R-:W-:Y:S05]  /*0c70*/  @P0 BRA `(.L_x_29) ;  /* 0x00000000000c0947 */ /* 0x000fea0003800000 */
[----:B------:R0:W-:Y:S01]  /*0c80*/  UTMACMDFLUSH ;  /* 0x00000000000079b7 */ /* 0x0001e20000000000 */
[----:B------:R-:W-:Y:S05]  /*0c90*/  @P0 BRA `(.L_x_29) ;  /* 0x0000000000040947 */ /* 0x000fea0003800000 */
[----:B------:R-:W-:-:S04]  /*0ca0*/  DEPBAR.LE SB0, 0x0 ;  /* 0x000080000000791a */ /* 0x000fc80000000000 */
.L_x_29:
[----:B------:R-:W-:Y:S05]  /*0cb0*/  WARPSYNC.ALL ;  /* 0x0000000000007948 */ /* 0x000fea0003800000 */
[----:B-----5:R-:W-:Y:S06]  /*0cc0*/  BAR.SYNC.DEFER_BLOCKING 0x0 ;  /* 0x0000000000007b1d */ /* 0x020fec0000010000 */
[----:B------:R-:W-:Y:S02]  /*0cd0*/  BSSY B3, `(.L_x_30) ;  /* 0x000000b000037945 */ /* 0x000fe40003800000 */
[----:B------:R-:W-:Y:S06]  /*0ce0*/  BAR.SYNC.DEFER_BLOCKING 0x0 ;  /* 0x0000000000007b1d */ /* 0x000fec0000010000 */
[----:B------:R1:W-:Y:S01]  /*0cf0*/  @!P0 STS [R12], RZ ;  /* 0x000000ff0c008388 */ /* 0x0003e20000000800 */
[----:B------:R-:W-:Y:S01]  /*0d00*/  NOP ;  /* 0x0000000000007918 */ /* 0x000fe20000000000 */
[----:B------:R-:W-:Y:S05]  /*0d10*/  @P2 BRA `(.L_x_31) ;  /* 0x0000000000182947 */ /* 0x000fea0003800000 */
[----:B--234-:R-:W2:Y:S01]  /*0d20*/  LDS R4, [UR56+0x8] ;  /* 0x00000838ff047984 */ /* 0x01cea20008000800 */
[----:B------:R-:W3:Y:S01]  /*0d30*/  LDC.64 R8, c[0x0][0x220] ;  /* 0x00008800ff087b82 */ /* 0x000ee20000000a00 */
[----:B------:R-:W-:Y:S02]  /*0d40*/  IMAD.MOV.U32 R5, RZ, RZ, 0x70 ;  /* 0x00000070ff057424 */ /* 0x000fe400078e00ff */
[----:B---3--:R3:W-:Y:S03]  /*0d50*/  STS.64 [UR56], R8 ;  /* 0x00000008ff007988 */ /* 0x0087e60008000a38 */
[----:B--2---:R-:W-:-:S05]  /*0d60*/  LOP3.LUT R4, R4, 0x10, R5, 0xd8, !PT ;  /* 0x0000001004047812 */ /* 0x004fca00078ed805 */
[----:B------:R3:W-:Y:S02]  /*0d70*/  STS [UR56+0x8], R4 ;  /* 0x00000804ff007988 */ /* 0x0007e40008000838 */
.L_x_31:
[----:B--2---:R-:W-:Y:S05]  /*0d80*/  BSYNC B3 ;  /* 0x0000000000037941 */ /* 0x004fea0003800000 */
.L_x_30:
[----:B------:R-:W-:Y:S04]  /*0d90*/  BSSY B4, `(.L_x_32) ;  /* 0x0000011000047945 */ /* 0x000fe80003800000 */
[----:B------:R-:W-:Y:S04]  /*0da0*/  BSSY B3, `(.L_x_33) ;  /* 0x000000e000037945 */ /* 0x000fe80003800000 */
[----:B------:R-:W-:Y:S05]  /*0db0*/  @P2 BRA `(.L_x_34) ;  /* 0x0000000000242947 */ /* 0x000fea0003800000 */
[----:B---34-:R-:W2:Y:S01]  /*0dc0*/  LDS R4, [UR56+0x34] ;  /* 0x00003438ff047984 */ /* 0x018ea20008000800 */
[----:B------:R-:W-:-:S05]  /*0dd0*/  IMAD.MOV.U32 R5, RZ, RZ, 0x3f000000 ;  /* 0x3f000000ff057424 */ /* 0x000fca00078e00ff */
[----:B--2---:R-:W-:-:S05]  /*0de0*/  LOP3.LUT R4, R4, 0xff000000, R5, 0xb8, !PT ;  /* 0xff00000004047812 */ /* 0x004fca00078eb805 */
[----:B------:R2:W-:Y:S01]  /*0df0*/  STS [UR56+0x34], R4 ;  /* 0x00003404ff007988 */ /* 0x0005e20008000838 */
[----:B------:R-:W-:Y:S05]  /*0e00*/  @P2 BRA `(.L_x_35) ;  /* 0x00000000001c2947 */ /* 0x000fea0003800000 */
[----:B--2---:R-:W2:Y:S01]  /*0e10*/  LDS R4, [UR56+0x38] ;  /* 0x00003838ff047984 */ /* 0x004ea20008000800 */
[----:B------:R-:W-:-:S05]  /*0e20*/  IMAD.MOV.U32 R5, RZ, RZ, 0xff ;  /* 0x000000ffff057424 */ /* 0x000fca00078e00ff */
[----:B--2---:R-:W-:-:S05]  /*0e30*/  LOP3.LUT R4, R4, 0xff, R5, 0xb8, !PT ;  /* 0x000000ff04047812 */ /* 0x004fca00078eb805 */
[----:B------:R2:W-:Y:S02]  /*0e40*/  STS [UR56+0x38], R4 ;  /* 0x00003804ff007988 */ /* 0x0005e40008000838 */
.L_x_34:
[----:B------:R-:W-:Y:S05]  /*0e50*/  @P2 BREAK B3 ;  /* 0x0000000000032942 */ /* 0x000fea0003800000 */
[----:B------:R-:W-:Y:S05]  /*0e60*/  @P2 BRA `(.L_x_36) ;  /* 0x00000000000c2947 */ /* 0x000fea0003800000 */
[----:B------:R1:W-:Y:S02]  /*0e70*/  STS [UR56+0x20], R0 ;  /* 0x00002000ff007988 */ /* 0x0003e40008000838 */
.L_x_35:
[----:B------:R-:W-:Y:S05]  /*0e80*/  BSYNC B3 ;  /* 0x0000000000037941 */ /* 0x000fea0003800000 */
.L_x_33:
[----:B------:R1:W-:Y:S02]  /*0e90*/  @!P2 STS [UR56+0x24], R6 ;  /* 0x00002406ff00a988 */ /* 0x0003e40008000838 */
.L_x_36:
[----:B------:R-:W-:Y:S05]  /*0ea0*/  BSYNC B4 ;  /* 0x0000000000047941 */ /* 0x000fea0003800000 */
.L_x_32:
[----:B------:R-:W-:Y:S05]  /*0eb0*/  WARPSYNC.ALL ;  /* 0x0000000000007948 */ /* 0x000fea0003800000 */
[----:B------:R-:W-:Y:S04]  /*0ec0*/  BSSY B4, `(.L_x_37) ;  /* 0x000000e000047945 */ /* 0x000fe80003800000 */
[----:B------:R-:W-:Y:S05]  /*0ed0*/  @P2 BRA `(.L_x_38) ;  /* 0x0000000000302947 */ /* 0x000fea0003800000 */
[----:B--234-:R-:W2:Y:S01]  /*0ee0*/  LDS R4, [UR56+0x34] ;  /* 0x00003438ff047984 */ /* 0x01cea20008000800 */
[----:B------:R-:W3:Y:S03]  /*0ef0*/  LDC.64 R8, c[0x0][0x248] ;  /* 0x00009200ff087b82 */ /* 0x000ee60000000a00 */
[----:B-1----:R-:W1:Y:S01]  /*0f00*/  LDS R0, [UR56+0x1c] ;  /* 0x00001c38ff007984 */ /* 0x002e620008000800 */
[C---:B---3--:R-:W-:Y:S01]  /*0f10*/  SHF.L.U64.HI R6, R8.reuse, 0x1, R9 ;  /* 0x0000000108067819 */ /* 0x048fe20000010209 */
[----:B------:R-:W-:-:S03]  /*0f20*/  IMAD.SHL.U32 R5, R8, 0x2, RZ ;  /* 0x0000000208057824 */ /* 0x000fc600078e00ff */
[--C-:B------:R-:W-:Y:S02]  /*0f30*/  SHF.R.U32.HI R7, RZ, 0x4, R6.reuse ;  /* 0x00000004ff077819 */ /* 0x100fe40000011606 */
[----:B------:R-:W-:-:S05]  /*0f40*/  SHF.R.U64 R5, R5, 0x4, R6 ;  /* 0x0000000405057819 */ /* 0x000fca0000001206 */
[----:B------:R3:W-:Y:S01]  /*0f50*/  STS [UR56+0xc], R5 ;  /* 0x00000c05ff007988 */ /* 0x0007e20008000838 */
[----:B--2---:R-:W-:Y:S02]  /*0f60*/  LOP3.LUT R4, R4, 0x7, RZ, 0xb8, !PT ;  /* 0x0000000704047812 */ /* 0x004fe400078eb8ff */
[----:B-1----:R-:W-:-:S03]  /*0f70*/  LOP3.LUT R0, R0, 0xf, R7, 0xb8, !PT ;  /* 0x0000000f00007812 */ /* 0x002fc600078eb807 */
[----:B------:R3:W-:Y:S04]  /*0f80*/  STS [UR56+0x34], R4 ;  /* 0x00003404ff007988 */ /* 0x0007e80008000838 */
[----:B------:R3:W-:Y:S02]  /*0f90*/  STS [UR56+0x1c], R0 ;  /* 0x00001c00ff007988 */ /* 0x0007e40008000838 */
.L_x_38:
[----:B------:R-:W-:Y:S05]  /*0fa0*/  BSYNC B4 ;  /* 0x0000000000047941 */ /* 0x000fea0003800000 */
.L_x_37:
[----:B------:R-:W-:Y:S04]  /*0fb0*/  BSSY B4, `(.L_x_39) ;  /* 0x000001a000047945 */ /* 0x000fe80003800000 */
[----:B------:R-:W-:Y:S04]  /*0fc0*/  BSSY B5, `(.L_x_40) ;  /* 0x0000015000057945 */ /* 0x000fe80003800000 */
[----:B------:R-:W-:Y:S05]  /*0fd0*/  @P2 BRA `(.L_x_41) ;  /* 0x0000000000202947 */ /* 0x000fea0003800000 */
[----:B-1-3--:R-:W1:Y:S02]  /*0fe0*/  LDS R0, [UR56+0x34] ;  /* 0x00003438ff007984 */ /* 0x00ae640008000800 */
[----:B-1----:R-:W-:-:S05]  /*0ff0*/  LOP3.LUT R0, R0, 0x38, RZ, 0xb8, !PT ;  /* 0x0000003800007812 */ /* 0x002fca00078eb8ff */
[----:B------:R1:W-:Y:S01]  /*1000*/  STS [UR56+0x34], R0 ;  /* 0x00003400ff007988 */ /* 0x0003e20008000838 */
[----:B------:R-:W-:Y:S05]  /*1010*/  @P2 BRA `(.L_x_42) ;  /* 0x0000000000202947 */ /* 0x000fea0003800000 */
[----:B-1----:R-:W1:Y:S01]  /*1020*/  LDS R0, [UR56+0x8] ;  /* 0x00000838ff007984 */ /* 0x002e620008000800 */
[----:B------:R-:W-:-:S05]  /*1030*/  IMAD.MOV.U32 R5, RZ, RZ, 0x780 ;  /* 0x00000780ff057424 */ /* 0x000fca00078e00ff */
[----:B-1----:R-:W-:-:S05]  /*1040*/  LOP3.LUT R0, R0, 0x300, R5, 0xd8, !PT ;  /* 0x0000030000007812 */ /* 0x002fca00078ed805 */
[----:B------:R1:W-:Y:S02]  /*1050*/  STS [UR56+0x8], R0 ;  /* 0x00000800ff007988 */ /* 0x0003e40008000838 */
.L_x_41:
[----:B------:R-:W-:Y:S05]  /*1060*/  @P2 BRA `(.L_x_43) ;  /* 0x0000000000282947 */ /* 0x000fea0003800000 */
[----:B-1-3--:R-:W1:Y:S02]  /*1070*/  LDS R0, [UR56+0x8] ;  /* 0x00000838ff007984 */ /* 0x00ae640008000800 */
[----:B-1----:R-:W-:-:S05]  /*1080*/  LOP3.LUT R0, R0, 0x1800, RZ, 0xb8, !PT ;  /* 0x0000180000007812 */ /* 0x002fca00078eb8ff */
[----:B------:R3:W-:Y:S02]  /*1090*/  STS [UR56+0x8], R0 ;  /* 0x00000800ff007988 */ /* 0x0007e40008000838 */
.L_x_42:
[----:B------:R-:W-:Y:S05]  /*10a0*/  @P2 BREAK B5 ;  /* 0x0000000000052942 */ /* 0x000fea0003800000 */
[----:B------:R-:W-:Y:S05]  /*10b0*/  @P2 BRA `(.L_x_44) ;  /* 0x0000000000242947 */ /* 0x000fea0003800000 */
[----:B-1-3--:R-:W1:Y:S01]  /*10c0*/  LDS R0, [UR56+0x8] ;  /* 0x00000838ff007984 */ /* 0x00ae620008000800 */
[----:B------:R-:W-:-:S05]  /*10d0*/  IMAD.MOV.U32 R5, RZ, RZ, 0x6000 ;  /* 0x00006000ff057424 */ /* 0x000fca00078e00ff */
[----:B-1----:R-:W-:-:S04]  /*10e0*/  LOP3.LUT R0, R0, 0x6000, R5, 0xd8, !PT ;  /* 0x0000600000007812 */ /* 0x002fc800078ed805 */
[----:B------:R-:W-:-:S05]  /*10f0*/  LOP3.LUT R0, R0, 0x400000, RZ, 0xb8, !PT ;  /* 0x0040000000007812 */ /* 0x000fca00078eb8ff */
[----:B------:R1:W-:Y:S02]  /*1100*/  STS [UR56+0x8], R0 ;  /* 0x00000800ff007988 */ /* 0x0003e40008000838 */
.L_x_43:
[----:B------:R-:W-:Y:S05]  /*1110*/  BSYNC B5 ;  /* 0x0000000000057941 */ /* 0x000fea0003800000 */
.L_x_40:
[----:B-1-3--:R-:W1:Y:S02]  /*1120*/  @!P2 LDS R0, [UR56+0x8] ;  /* 0x00000838ff00a984 */ /* 0x00ae640008000800 */
[----:B-1----:R-:W-:-:S05]  /*1130*/  @!P2 LOP3.LUT R0, R0, 0x8000, RZ, 0xb8, !PT ;  /* 0x000080000000a812 */ /* 0x002fca00078eb8ff */
[----:B------:R1:W-:Y:S02]  /*1140*/  @!P2 STS [UR56+0x8], R0 ;  /* 0x00000800ff00a988 */ /* 0x0003e40008000838 */
.L_x_44:
[----:B------:R-:W-:Y:S05]  /*1150*/  BSYNC B4 ;  /* 0x0000000000047941 */ /* 0x000fea0003800000 */
.L_x_39:
[----:B------:R-:W-:Y:S05]  /*1160*/  WARPSYNC.ALL ;  /* 0x0000000000007948 */ /* 0x000fea0003800000 */
[----:B------:R1:W-:Y:S01]  /*1170*/  STL [R1], RZ ;  /* 0x000000ff01007387 */ /* 0x0003e20000100800 */
[----:B------:R-:W-:Y:S01]  /*1180*/  UIADD3 UR8, UR8, 0x100, URZ ;  /* 0x0000010008087890 */ /* 0x000fe2000fffe03f */
[----:B------:R-:W-:Y:S02]  /*1190*/  ISETP.GE.AND P1, PT, R13, 0x1, PT ;  /* 0x000000010d00780c */ /* 0x000fe40003f26270 */
[----:B------:R-:W-:Y:S01]  /*11a0*/  SHF.R.U32.HI R6, RZ, 0x5, R3 ;  /* 0x00000005ff067819 */ /* 0x000fe20000011603 */
[----:B------:R-:W-:-:S04]  /*11b0*/  UIADD3 UR48, UP0, UR8, UR48, URZ ;  /* 0x0000003008307290 */ /* 0x000fc8000ff1e03f */
[----:B------:R-:W-:Y:S01]  /*11c0*/  ULEA.HI.X.SX32 UR49, UR8, UR49, 0x1, UP0 ;  /* 0x0000003108317291 */ /* 0x000fe200080f0e3f */
[----:B-1----:R-:W-:Y:S11]  /*11d0*/  @P0 BRA `(.L_x_45) ;  /* 0x0000000000280947 */ /* 0x002ff60003800000 */
[----:B---3--:R-:W1:Y:S01]  /*11e0*/  S2R R0, SR_LANEID ;  /* 0x0000000000007919 */ /* 0x008e620000000000 */
[----:B------:R-:W-:Y:S05]  /*11f0*/  WARPSYNC.ALL ;  /* 0x0000000000007948 */ /* 0x000fea0003800000 */
[----:B-1----:R-:W-:-:S05]  /*1200*/  IMAD.SHL.U32 R0, R0, 0x4, RZ ;  /* 0x0000000400007824 */ /* 0x002fca00078e00ff */
[----:B------:R-:W1:Y:S01]  /*1210*/  LDS R7, [R0+UR56] ;  /* 0x0000003800077984 */ /* 0x000e620008000800 */
[----:B--2-4-:R-:W-:-:S05]  /*1220*/  IADD3 R4, P3, R0, UR48, RZ ;  /* 0x0000003000047c10 */ /* 0x014fca000ff7e0ff */
[----:B------:R-:W-:-:S05]  /*1230*/  IMAD.X R5, RZ, RZ, UR49, P3 ;  /* 0x00000031ff057e24 */ /* 0x000fca00098e06ff */
[----:B-1----:R1:W5:Y:S01]  /*1240*/  ATOMG.E.EXCH.STRONG.GPU PT, RZ, [R4], R7 ;  /* 0x0000000704ff73a8 */ /* 0x00236200041ee100 */
[----:B------:R-:W-:-:S04]  /*1250*/  DEPBAR {5,4,3,2,1,0} ;  /* 0x0000003f0000791a */ /* 0x000fc80000000000 */
[----:B------:R1:W-:Y:S01]  /*1260*/  UTMACCTL.IV [UR48] ;  /* 0x00000000300079b9 */ /* 0x0003e20008000000 */
[----:B------:R-:W-:Y:S01]  /*1270*/  NOP ;  /* 0x0000000000007918 */ /* 0x000fe20000000000 */
.L_x_45:
[----:B------:R-:W-:Y:S05]  /*1280*/  @P0 BRA `(.L_x_46) ;  /* 0x00000000000c0947 */ /* 0x000fea0003800000 */
[----:B------:R0:W-:Y:S01]  /*1290*/  UTMACMDFLUSH ;  /* 0x00000000000079b7 */ /* 0x0001e20000000000 */
[----:B------:R-:W-:Y:S05]  /*12a0*/  @P0 BRA `(.L_x_46) ;  /* 0x0000000000040947 */ /* 0x000fea0003800000 */
[----:B------:R-:W-:-:S04]  /*12b0*/  DEPBAR.LE SB0, 0x0 ;  /* 0x000080000000791a */ /* 0x000fc80000000000 */
.L_x_46:
[----:B------:R1:W-:Y:S01]  /*12c0*/  STL [R1+0x4], RZ ;  /* 0x000004ff01007387 */ /* 0x0003e20000100800 */
[----:B------:R-:W-:Y:S05]  /*12d0*/  WARPSYNC.ALL ;  /* 0x0000000000007948 */ /* 0x000fea0003800000 */
[----:B------:R1:W-:Y:S01]  /*12e0*/  STL [R1+0x8], RZ ;  /* 0x000008ff01007387 */ /* 0x0003e20000100800 */
[----:B-----5:R-:W-:Y:S01]  /*12f0*/  VOTEU.ALL UP0, P2 ;  /* 0x00000000003f7886 */ /* 0x020fe20001000000 */
[----:B------:R-:W-:Y:S01]  /*1300*/  UMOV UR8, 0x1 ;  /* 0x0000000100087882 */ /* 0x000fe20000000000 */
[----:B------:R-:W-:Y:S01]  /*1310*/  VOTEU.ALL UP1, P2 ;  /* 0x00000000003f7886 */ /* 0x000fe20001020000 */
[----:B------:R1:W-:Y:S01]  /*1320*/  STL [R1+0xc], RZ ;  /* 0x00000cff01007387 */ /* 0x0003e20000100800 */
[----:B------:R-:W-:Y:S01]  /*1330*/  R2UR UR54, R6 ;  /* 0x00000000063672ca */ /* 0x000fe200000e0000 */
[----:B------:R-:W-:-:S04]  /*1340*/  @!UP0 UIADD3 UR12, -UR8, 0x100000, URZ ;  /* 0x00100000080c8890 */ /* 0x000fc8000fffe13f */
[----:B------:R-:W-:Y:S02]  /*1350*/  @!UP0 USHF.L.U32 UR13, UR12, 0xb, URZ ;  /* 0x0000000b0c0d8899 */ /* 0x000fe4000800063f */
[----:B------:R-:W-:Y:S01]  /*1360*/  @!UP0 USHF.L.U32 UR12, UR12, 0x1, URZ ;  /* 0x000000010c0c8899 */ /* 0x000fe2000800063f */
[----:B------:R-:W-:Y:S01]  /*1370*/  CS2R R24, SRZ ;  /* 0x0000000000187805 */ /* 0x000fe2000001ff00 */
[----:B------:R1:W-:Y:S01]  /*1380*/  STL [R1+0x10], RZ ;  /* 0x000010ff01007387 */ /* 0x0003e20000100800 */
[----:B------:R-:W-:-:S04]  /*1390*/  @!UP0 UIADD3 UR8, -UR8, 0x100000, URZ ;  /* 0x0010000008088890 */ /* 0x000fc8000fffe13f */
[----:B------:R-:W-:Y:S02]  /*13a0*/  @!UP0 USHF.L.U32 UR9, UR8, 0xb, URZ ;  /* 0x0000000b08098899 */ /* 0x000fe4000800063f */
[----:B------:R-:W-:Y:S01]  /*13b0*/  @!UP0 USHF.L.U32 UR8, UR8, 0x1, URZ ;  /* 0x0000000108088899 */ /* 0x000fe2000800063f */
[----:B------:R-:W-:Y:S01]  /*13c0*/  CS2R R26, SRZ ;  /* 0x00000000001a7805 */ /* 0x000fe2000001ff00 */
[----:B------:R-:W-:Y:S01]  /*13d0*/  VOTEU.ALL UP0, P2 ;  /* 0x00000000003f7886 */ /* 0x000fe20001000000 */
[----:B------:R1:W-:Y:S01]  /*13e0*/  STL [R1+0x14], RZ ;  /* 0x000014ff01007387 */ /* 0x0003e20000100800 */
[----:B------:R-:W-:Y:S01]  /*13f0*/  USHF.L.U32 UR11, UR50, 0x8, URZ ;  /* 0x00000008320b7899 */ /* 0x000fe2000800063f */
[----:B------:R-:W-:Y:S01]  /*1400*/  CS2R R28, SRZ ;  /* 0x00000000001c7805 */ /* 0x000fe2000001ff00 */
[----:B------:R-:W-:Y:S01]  /*1410*/  USHF.L.U32 UR15, UR51, 0x8, URZ ;  /* 0x00000008330f7899 */ /* 0x000fe2000800063f */
[----:B------:R1:W-:Y:S01]  /*1420*/  STL [R1+0x18], RZ ;  /* 0x000018ff01007387 */ /* 0x0003e20000100800 */
[----:B------:R-:W-:-:S02]  /*1430*/  CS2R R30, SRZ ;  /* 0x00000000001e7805 */ /* 0x000fc4000001ff00 */
[----:B------:R-:W-:Y:S02]  /*1440*/  CS2R R32, SRZ ;  /* 0x0000000000207805 */ /* 0x000fe4000001ff00 */
[----:B------:R-:W-:Y:S01]  /*1450*/  CS2R R34, SRZ ;  /* 0x0000000000227805 */ /* 0x000fe2000001ff00 */
[----:B------:R1:W-:Y:S01]  /*1460*/  STL [R1+0x1c], RZ ;  /* 0x00001cff01007387 */ /* 0x0003e20000100800 */
[----:B------:R-:W-:Y:S02]  /*1470*/  CS2R R36, SRZ ;  /* 0x0000000000247805 */ /* 0x000fe4000001ff00 */
[----:B------:R-:W-:Y:S02]  /*1480*/  CS2R R38, SRZ ;  /* 0x0000000000267805 */ /* 0x000fe4000001ff00 */
[----:B------:R-:W-:Y:S01]  /*1490*/  CS2R R40, SRZ ;  /* 0x0000000000287805 */ /* 0x000fe2000001ff00 */
        /* <DEDUP_REMOVED lines=73> */
[----:B------:R-:W-:-:S03]  /*1930*/  CS2R R150, SRZ ;  /* 0x0000000000967805 */ /* 0x000fc6000001ff00 */
[----:B------:R1:W-:Y:S04]  /*1940*/  STL [R1+0x6c], RZ ;  /* 0x00006cff01007387 */ /* 0x0003e80000100800 */
        /* <DEDUP_REMOVED lines=67> */
[----:B------:R1:W-:Y:S01]  /*1d80*/  STL [R1+0x17c], RZ ;  /* 0x00017cff01007387 */ /* 0x0003e20000100800 */
[----:B------:R-:W-:Y:S06]  /*1d90*/  BAR.SYNC.DEFER_BLOCKING 0x0 ;  /* 0x0000000000007b1d */ /* 0x000fec0000010000 */
[----:B------:R1:W-:Y:S04]  /*1da0*/  STL [R1+0x180], RZ ;  /* 0x000180ff01007387 */ /* 0x0003e80000100800 */
[----:B------:R1:W-:Y:S04]  /*1db0*/  STL [R1+0x184], RZ ;  /* 0x000184ff01007387 */ /* 0x0003e80000100800 */
[----:B------:R1:W-:Y:S04]  /*1dc0*/  STL [R1+0x188], RZ ;  /* 0x000188ff01007387 */ /* 0x0003e80000100800 */
[----:B------:R1:W-:Y:S04]  /*1dd0*/  STL [R1+0x18c], RZ ;  /* 0x00018cff01007387 */ /* 0x0003e80000100800 */
[----:B------:R1:W-:Y:S04]  /*1de0*/  STL [R1+0x190], RZ ;  /* 0x000190ff01007387 */ /* 0x0003e80000100800 */
[----:B------:R-:W2:Y:S02]  /*1df0*/  FENCE.VIEW.ASYNC.S ;  /* 0x00000000000073c6 */ /* 0x000ea40000000000 */
[----:B--2---:R1:W2:Y:S02]  /*1e00*/  @!UP0 SYNCS.EXCH.64 URZ, [UR56+0x40000], UR12 ;  /* 0x0400000c383f85b2 */ /* 0x0042a40008000100 */
        /* <DEDUP_REMOVED lines=20> */
[----:B--2---:R-:W-:Y:S06]  /*1f50*/  BAR.SYNC.DEFER_BLOCKING 0x0 ;  /* 0x0000000000007b1d */ /* 0x004fec0000010000 */
[----:B------:R1:W-:Y:S04]  /*1f60*/  STL [R1+0x1e4], RZ ;  /* 0x0001e4ff01007387 */ /* 0x0003e80000100800 */
[----:B------:R1:W-:Y:S04]  /*1f70*/  STL [R1+0x1e8], RZ ;  /* 0x0001e8ff01007387 */ /* 0x0003e80000100800 */
[----:B------:R1:W-:Y:S04]  /*1f80*/  STL [R1+0x1ec], RZ ;  /* 0x0001ecff01007387 */ /* 0x0003e80000100800 */
[----:B------:R1:W-:Y:S04]  /*1f90*/  STL [R1+0x1f0], RZ ;  /* 0x0001f0ff01007387 */ /* 0x0003e80000100800 */
[----:B------:R1:W-:Y:S01]  /*1fa0*/  STL [R1+0x1f4], RZ ;  /* 0x0001f4ff01007387 */ /* 0x0003e20000100800 */
[----:B------:R1:W2:Y:S03]  /*1fb0*/  @!UP1 SYNCS.EXCH.64 URZ, [UR56+0x40008], UR8 ;  /* 0x04000808383f95b2 */ /* 0x0002a60008000100 */
[----:B------:R1:W-:Y:S04]  /*1fc0*/  STL [R1+0x1f8], RZ ;  /* 0x0001f8ff01007387 */ /* 0x0003e80000100800 */
[----:B------:R1:W-:Y:S01]  /*1fd0*/  STL [R1+0x1fc], RZ ;  /* 0x0001fcff01007387 */ /* 0x0003e20000100800 */
[----:B------:R-:W-:Y:S05]  /*1fe0*/  @!P1 BRA `(.L_x_47) ;  /* 0x0000001c00b49947 */ /* 0x000fea0003800000 */
[----:B------:R1:W-:Y:S01]  /*1ff0*/  STL [R1], RZ ;  /* 0x000000ff01007387 */ /* 0x0003e20000100800 */
[----:B------:R-:W-:Y:S02]  /*2000*/  CS2R R24, SRZ ;  /* 0x0000000000187805 */ /* 0x000fe4000001ff00 */
        /* <DEDUP_REMOVED lines=83> */
[----:B------:R-:W-:Y:S01]  /*2540*/  CS2R R150, SRZ ;  /* 0x0000000000967805 */ /* 0x000fe2000001ff00 */
[----:B------:R-:W-:Y:S01]  /*2550*/  UMOV UR53, URZ ;  /* 0x0000003f00357c82 */ /* 0x000fe20008000000 */
[----:B------:R-:W-:Y:S01]  /*2560*/  UMOV UR52, URZ ;  /* 0x0000003f00347c82 */ /* 0x000fe20008000000 */
        /* <DEDUP_REMOVED lines=105> */
[----:B------:R1:W-:Y:S02]  /*2c00*/  STL [R1+0x1fc], RZ ;  /* 0x0001fcff01007387 */ /* 0x0003e40000100800 */
.L_x_49:
[----:B--2---:R-:W-:Y:S01]  /*2c10*/  BAR.SYNC.DEFER_BLOCKING 0x0 ;  /* 0x0000000000007b1d */ /* 0x004fe20000010000 */
[----:B------:R-:W-:Y:S01]  /*2c20*/  ULEA UR21, UR53, UR56, 0x3 ;  /* 0x0000003835157291 */ /* 0x000fe2000f8e183f */
[----:B---3--:R-:W-:Y:S01]  /*2c30*/  @!P2 IMAD.MOV.U32 R0, RZ, RZ, 0x20000 ;  /* 0x00020000ff00a424 */ /* 0x008fe200078e00ff */
[----:B------:R-:W-:Y:S01]  /*2c40*/  ELECT P0, URZ, PT ;  /* 0x00000000003f782f */ /* 0x000fe20003800000 */
[----:B------:R-:W-:-:S03]  /*2c50*/  ULEA UR20, UR53, UR56, 0x10 ;  /* 0x0000003835147291 */ /* 0x000fc6000f8e803f */
[----:B------:R-:W-:Y:S01]  /*2c60*/  ISETP.LT.U32.AND P0, PT, R2, 0x40, P0 ;  /* 0x000000400200780c */ /* 0x000fe20000701070 */
[----:B------:R-:W-:Y:S01]  /*2c70*/  ULOP3.LUT UR14, UR54, 0x1, URZ, 0xc0, !UPT ;  /* 0x00000001360e7892 */ /* 0x000fe2000f8ec03f */
[----:B------:R-:W-:-:S03]  /*2c80*/  ELECT P1, URZ, PT ;  /* 0x00000000003f782f */ /* 0x000fc60003820000 */
[----:B-1----:R-:W-:Y:S02]  /*2c90*/  ULEA UR12, UR14, UR20, 0xf ;  /* 0x000000140e0c7291 */ /* 0x002fe4000f8e783f */
[----:B------:R-:W-:Y:S01]  /*2ca0*/  ULEA UR14, UR14, UR52, 0x6 ;  /* 0x000000340e0e7291 */ /* 0x000fe2000f8e303f */
[----:B------:R-:W-:-:S05]  /*2cb0*/  ISETP.LT.U32.AND P1, PT, R2, 0x40, P1 ;  /* 0x000000400200780c */ /* 0x000fca0000f21070 */
[----:B------:R-:W-:Y:S01]  /*2cc0*/  VOTEU.ANY UP0, P0 ;  /* 0x00000000003f7886 */ /* 0x000fe20000000100 */
[----:B------:R-:W-:Y:S01]  /*2cd0*/  VOTEU.ANY UP2, P0 ;  /* 0x00000000003f7886 */ /* 0x000fe20000040100 */
[----:B------:R-:W-:Y:S01]  /*2ce0*/  UMOV UR10, UR14 ;  /* 0x0000000e000a7c82 */ /* 0x000fe20008000000 */
[----:B------:R1:W-:Y:S01]  /*2cf0*/  @!P2 SYNCS.ARRIVE.TRANS64 RZ, [UR21+0x40000], R0 ;  /* 0x04000000ffffa9a7 */ /* 0x0003e20008000015 */
[----:B------:R2:W-:Y:S06]  /*2d00*/  MEMBAR.ALL.CTA ;  /* 0x0000000000007992 */ /* 0x0005ec0000008000 */
[----:B--2---:R-:W2:Y:S01]  /*2d10*/  FENCE.VIEW.ASYNC.S ;  /* 0x00000000000073c6 */ /* 0x004ea20000000000 */
[----:B------:R-:W-:Y:S01]  /*2d20*/  @UP0 UIADD3 UR13, UR21, 0x40000, URZ ;  /* 0x00040000150d0890 */ /* 0x000fe2000fffe03f */
[----:B------:R-:W-:Y:S01]  /*2d30*/  @UP0 UMOV UR16, UR4 ;  /* 0x0000000400100c82 */ /* 0x000fe20008000000 */
[----:B------:R-:W-:Y:S01]  /*2d40*/  @UP0 UMOV UR17, UR5 ;  /* 0x0000000500110c82 */ /* 0x000fe20008000000 */
[----:B--2---:R-:W-:Y:S01]  /*2d50*/  VOTEU.ANY UP1, P1 ;  /* 0x00000000003f7886 */ /* 0x004fe20000820100 */
[----:B------:R-:W-:Y:S01]  /*2d60*/  VOTEU.ANY UP3, P1 ;  /* 0x00000000003f7886 */ /* 0x000fe20000860100 */
[----:B-1----:R-:W-:-:S03]  /*2d70*/  IMAD.U32 R0, RZ, RZ, UR55 ;  /* 0x00000037ff007e24 */ /* 0x002fc6000f8e00ff */
[----:B------:R-:W-:Y:S02]  /*2d80*/  @UP1 UIADD3 UR8, UR12, 0x20000, URZ ;  /* 0x000200000c081890 */ /* 0x000fe4000fffe03f */
[----:B------:R-:W-:Y:S01]  /*2d90*/  @UP1 UIADD3 UR9, UR21, 0x40000, URZ ;  /* 0x0004000015091890 */ /* 0x000fe2000fffe03f */
[----:B------:R-:W-:Y:S01]  /*2da0*/  SHF.L.U32 R0, R0, 0x1f, RZ ;  /* 0x0000001f00007819 */ /* 0x000fe200000006ff */
[----:B------:R-:W-:Y:S01]  /*2db0*/  @UP1 UMOV UR18, UR6 ;  /* 0x0000000600121c82 */ /* 0x000fe20008000000 */
[----:B------:R-:W-:Y:S01]  /*2dc0*/  @UP1 UMOV UR19, UR7 ;  /* 0x0000000700131c82 */ /* 0x000fe20008000000 */
[----:B------:R-:W-:Y:S06]  /*2dd0*/  BAR.SYNC.DEFER_BLOCKING 0x0 ;  /* 0x0000000000007b1d */ /* 0x000fec0000010000 */
[----:B------:R1:W-:Y:S02]  /*2de0*/  @UP2 UTMALDG.2D [UR12], [UR16] ;  /* 0x0000000c100025b4 */ /* 0x0003e40008008000 */
[----:B------:R-:W-:Y:S06]  /*2df0*/  BAR.SYNC.DEFER_BLOCKING 0x0 ;  /* 0x0000000000007b1d */ /* 0x000fec0000010000 */
[----:B------:R1:W-:Y:S02]  /*2e00*/  @UP3 UTMALDG.2D [UR8], [UR18] ;  /* 0x00000008120035b4 */ /* 0x0003e40008008000 */
[----:B------:R-:W-:Y:S06]  /*2e10*/  BAR.SYNC.DEFER_BLOCKING 0x0 ;  /* 0x0000000000007b1d */ /* 0x000fec0000010000 */
[----:B------:R-:W2:Y:S02]  /*2e20*/  SYNCS.PHASECHK.TRANS64.TRYWAIT P0, [UR21+0x40000], R0 ;  /* 0x04000000ff0075a7 */ /* 0x000ea40008000155 */
[----:B-12---:R-:W-:Y:S05]  /*2e30*/  @!P0 BRA `(.L_x_48) ;  /* 0x0000002400588947 */ /* 0x006fea0003800000 */
.L_x_50:
[----:B------:R-:W-:Y:S01]  /*2e40*/  STL.64 [R1+0x268], R150 ;  /* 0x0002689601007387 */ /* 0x000fe20000100a00 */
[----:B------:R-:W-:Y:S01]  /*2e50*/  USHF.L.U32 UR8, UR54, 0x7, URZ ;  /* 0x0000000736087899 */ /* 0x000fe2000800063f */
[----:B------:R-:W1:Y:S02]  /*2e60*/  LDC R0, c[0x0][0x230] ;  /* 0x00008c00ff007b82 */ /* 0x000e640000000800 */
[----:B------:R-:W-:Y:S04]  /*2e70*/  STL.64 [R1+0x260], R148 ;  /* 0x0002609401007387 */ /* 0x000fe80000100a00 */
        /* <DEDUP_REMOVED lines=11> */
[----:B------:R2:W-:Y:S04]  /*2f30*/  STL.64 [R1+0x200], R124 ;  /* 0x0002007c01007387 */ /* 0x0005e80000100a00 */
[----:B--2---:R-:W2:Y:S04]  /*2f40*/  LDL.LU.64 R124, [R1] ;  /* 0x00000000017c7983 */ /* 0x004ea80000300a00 */
[----:B------:R-:W2:Y:S04]  /*2f50*/  LDL.LU.64 R126, [R1+0x8] ;  /* 0x00000800017e7983 */ /* 0x000ea80000300a00 */
        /* <DEDUP_REMOVED lines=61> */
[----:B------:R-:W2:Y:S01]  /*3330*/  LDL.LU.64 R250, [R1+0x1f8] ;  /* 0x0001f80001fa7983 */ /* 0x000ea20000300a00 */
[----:B------:R-:W-:-:S02]  /*3340*/  UIADD3 UR9, UR20, 0x20000, URZ ;  /* 0x0002000014097890 */ /* 0x000fc4000fffe03f */
[----:B------:R-:W-:Y:S02]  /*3350*/  ULOP3.LUT UR8, UR8, 0x200, URZ, 0xc0, !UPT ;  /* 0x0000020008087892 */ /* 0x000fe4000f8ec03f */
[----:B------:R-:W-:Y:S02]  /*3360*/  USHF.R.U32.HI UR9, URZ, 0x4, UR9 ;  /* 0x000000043f097899 */ /* 0x000fe40008011609 */
[----:B------:R-:W-:Y:S02]  /*3370*/  ULEA.HI UR8, UR20, UR8, URZ, 0x1c ;  /* 0x0000000814087291 */ /* 0x000fe4000f8fe03f */
[----:B------:R-:W-:Y:S02]  /*3380*/  USGXT.U32 UR46, UR9, 0xe ;  /* 0x0000000e092e789a */ /* 0x000fe40008000000 */
[----:B------:R-:W-:Y:S01]  /*3390*/  ULOP3.LUT UR44, UR8, 0x3fff, URZ, 0xc0, !UPT ;  /* 0x00003fff082c7892 */ /* 0x000fe2000f8ec03f */
[----:B------:R-:W-:Y:S01]  /*33a0*/  UMOV UR47, 0x40000040 ;  /* 0x40000040002f7882 */ /* 0x000fe20000000000 */
[----:B------:R-:W-:-:S02]  /*33b0*/  UMOV UR45, 0x40000040 ;  /* 0x40000040002d7882 */ /* 0x000fc40000000000 */
[----:B------:R-:W-:Y:S02]  /*33c0*/  UIADD3 UR40, UP0, UR44, 0x2, URZ ;  /* 0x000000022c287890 */ /* 0x000fe4000ff1e03f */
[----:B------:R-:W-:Y:S01]  /*33d0*/  UIADD3 UR42, UP1, UR46, 0x2, URZ ;  /* 0x000000022e2a7890 */ /* 0x000fe2000ff3e03f */
[----:B------:R-:W-:Y:S01]  /*33e0*/  UMOV UR8, URZ ;  /* 0x0000003f00087c82 */ /* 0x000fe20008000000 */
[----:B------:R-:W-:Y:S01]  /*33f0*/  UMOV UR9, URZ ;  /* 0x0000003f00097c82 */ /* 0x000fe20008000000 */
[----:B------:R-:W-:Y:S02]  /*3400*/  UIADD3.X UR41, UR8, 0x40000040, URZ, UP0, !UPT ;  /* 0x4000004008297890 */ /* 0x000fe400087fe43f */
[----:B------:R-:W-:Y:S02]  /*3410*/  UIADD3.X UR43, UR9, 0x40000040, URZ, UP1, !UPT ;  /* 0x40000040092b7890 */ /* 0x000fe40008ffe43f */
[----:B------:R-:W-:Y:S02]  /*3420*/  UIADD3.64 UR36, UR40, 0x2, URZ ;  /* 0x0000000228247897 */ /* 0x000fe4000fffe03f */
[----:B------:R-:W-:-:S02]  /*3430*/  UIADD3.64 UR38, UR42, 0x2, URZ ;  /* 0x000000022a267897 */ /* 0x000fc4000fffe03f */
[----:B------:R-:W-:Y:S02]  /*3440*/  UIADD3.64 UR32, UR40, 0x4, URZ ;  /* 0x0000000428207897 */ /* 0x000fe4000fffe03f */
[----:B------:R-:W-:Y:S02]  /*3450*/  UIADD3.64 UR34, UR42, 0x4, URZ ;  /* 0x000000042a227897 */ /* 0x000fe4000fffe03f */
[----:B------:R-:W-:Y:S02]  /*3460*/  UIADD3.64 UR28, UR40, 0x7fe, URZ ;  /* 0x000007fe281c7897 */ /* 0x000fe4000fffe03f */
[----:B------:R-:W-:Y:S02]  /*3470*/  UIADD3.64 UR30, UR42, 0x7fe, URZ ;  /* 0x000007fe2a1e7897 */ /* 0x000fe4000fffe03f */
[----:B------:R-:W-:Y:S02]  /*3480*/  UIADD3.64 UR24, UR40, 0x800, URZ ;  /* 0x0000080028187897 */ /* 0x000fe4000fffe03f */
[----:B------:R-:W-:-:S02]  /*3490*/  UIADD3.64 UR26, UR42, 0x800, URZ ;  /* 0x000008002a1a7897 */ /* 0x000fc4000fffe03f */
[----:B------:R-:W-:Y:S02]  /*34a0*/  UIADD3.64 UR20, UR40, 0x802, URZ ;  /* 0x0000080228147897 */ /* 0x000fe4000fffe03f */
[----:B------:R-:W-:Y:S02]  /*34b0*/  UIADD3.64 UR22, UR42, 0x802, URZ ;  /* 0x000008022a167897 */ /* 0x000fe4000fffe03f */
[----:B------:R-:W-:Y:S02]  /*34c0*/  UIADD3.64 UR16, UR40, 0x804, URZ ;  /* 0x0000080428107897 */ /* 0x000fe4000fffe03f */
[----:B------:R-:W-:Y:S01]  /*34d0*/  UIADD3.64 UR18, UR42, 0x804, URZ ;  /* 0x000008042a127897 */ /* 0x000fe2000fffe03f */
[----:B--2---:R-:W-:-:S06]  /*34e0*/  WARPGROUP.ARRIVE ;  /* 0x00000000000079c5 */ /* 0x004fcc0000000000 */
[----:B------:R-:W-:Y:S03]  /*34f0*/  HGMMA.64x256x16.F32 R124, gdesc[UR44], R124, gsb0 ;  /* 0x03e000002c7c79f0 */ /* 0x000fe6000800087c */
[----:B------:R-:W-:Y:S02]  /*3500*/  WARPGROUP.DEPBAR.LE gsb0, 0x0 ;  /* 0x00008000000079c5 */ /* 0x000fe40000010000 */
[----:B------:R-:W-:-:S15]  /*3510*/  WARPGROUP.ARRIVE ;  /* 0x00000000000079c5 */ /* 0x000fde0000000000 */
[----:B------:R-:W-:-:S08]  /*3520*/  NOP ;  /* 0x0000000000007918 */ /* 0x000fd00000000000 */
        /* <DEDUP_REMOVED lines=26> */
[----:B------:R-:W-:Y:S04]  /*36d0*/  STL.64 [R1], R124 ;  /* 0x0000007c01007387 */ /* 0x000fe80000100a00 */
        /* <DEDUP_REMOVED lines=63> */
[----:B--2---:R-:W2:Y:S04]  /*3ad0*/  LDL.LU.64 R150, [R1+0x268] ;  /* 0x0002680001967983 */ /* 0x004ea80000300a00 */
        /* <DEDUP_REMOVED lines=13> */
[----:B------:R-:W-:-:S02]  /*3bb0*/  UIADD3.64 UR44, UR40, 0x3fe, URZ ;  /* 0x000003fe282c7897 */ /* 0x000fc4000fffe03f */
[----:B------:R-:W-:Y:S02]  /*3bc0*/  UIADD3.64 UR36, UR40, 0x402, URZ ;  /* 0x0000040228247897 */ /* 0x000fe4000fffe03f */
[----:B------:R-:W-:Y:S02]  /*3bd0*/  UIADD3.64 UR32, UR40, 0x404, URZ ;  /* 0x0000040428207897 */ /* 0x000fe4000fffe03f */
[----:B------:R-:W-:Y:S02]  /*3be0*/  UIADD3.64 UR28, UR40, 0xbfe, URZ ;  /* 0x00000bfe281c7897 */ /* 0x000fe4000fffe03f */
[----:B------:R-:W-:Y:S02]  /*3bf0*/  UIADD3.64 UR24, UR40, 0xc00, URZ ;  /* 0x00000c0028187897 */ /* 0x000fe4000fffe03f */
[----:B------:R-:W-:Y:S02]  /*3c00*/  UIADD3.64 UR20, UR40, 0xc02, URZ ;  /* 0x00000c0228147897 */ /* 0x000fe4000fffe03f */
[----:B------:R-:W-:-:S02]  /*3c10*/  UIADD3.64 UR16, UR40, 0xc04, URZ ;  /* 0x00000c0428107897 */ /* 0x000fc4000fffe03f */
[----:B------:R-:W-:Y:S02]  /*3c20*/  UIADD3 UR52, UR52, 0x80, URZ ;  /* 0x0000008034347890 */ /* 0x000fe4000fffe03f */
[----:B------:R-:W-:-:S04]  /*3c30*/  UIADD3 UR53, UR53, 0x1, URZ ;  /* 0x0000000135357890 */ /* 0x000fc8000fffe03f */
[----:B-1----:R-:W-:Y:S01]  /*3c40*/  ISETP.LE.AND P0, PT, R0, UR52, PT ;  /* 0x0000003400007c0c */ /* 0x002fe2000bf03270 */
[----:B------:R-:W-:-:S04]  /*3c50*/  UISETP.NE.U32.AND UP0, UPT, UR53, 0x2, UPT ;  /* 0x000000023500788c */ /* 0x000fc8000bf05070 */
[----:B------:R-:W-:Y:S02]  /*3c60*/  USEL UR8, URZ, 0x1, UP0 ;  /* 0x000000013f087887 */ /* 0x000fe40008000000 */
[----:B------:R-:W-:Y:S02]  /*3c70*/  USEL UR53, UR53, URZ, UP0 ;  /* 0x0000003f35357287 */ /* 0x000fe40008000000 */
[----:B------:R-:W-:Y:S01]  /*3c80*/  ULOP3.LUT UR55, UR55, UR8, URZ, 0x3c, !UPT ;  /* 0x0000000837377292 */ /* 0x000fe2000f8e3c3f */
[----:B--2---:R-:W-:-:S06]  /*3c90*/  WARPGROUP.ARRIVE ;  /* 0x00000000000079c5 */ /* 0x004fcc0000000000 */
[----:B------:R-:W-:Y:S01]  /*3ca0*/  HGMMA.64x256x16.F32 R24, gdesc[UR44], R24, gsb0 ;  /* 0x03e000002c1879f0 */ /* 0x000fe20008000818 */
[----:B------:R-:W-:Y:S01]  /*3cb0*/  UIADD3.64 UR44, UR40, 0x400, URZ ;  /* 0x00000400282c7897 */ /* 0x000fe2000fffe03f */
[----:B------:R-:W-:Y:S01]  /*3cc0*/  UMOV UR46, UR42 ;  /* 0x0000002a002e7c82 */ /* 0x000fe20008000000 */
[----:B------:R-:W-:Y:S01]  /*3cd0*/  UMOV UR47, UR43 ;  /* 0x0000002b002f7c82 */ /* 0x000fe20008000000 */
[----:B------:R-:W-:Y:S02]  /*3ce0*/  WARPGROUP.DEPBAR.LE gsb0, 0x0 ;  /* 0x00008000000079c5 */ /* 0x000fe40000010000 */
[----:B------:R-:W-:-:S15]  /*3cf0*/  WARPGROUP.ARRIVE ;  /* 0x00000000000079c5 */ /* 0x000fde0000000000 */
[----:B------:R-:W-:-:S07]  /*3d00*/  NOP ;  /* 0x0000000000007918 */ /* 0x000fce0000000000 */
        /* <DEDUP_REMOVED lines=26> */
[----:B---3--:R-:W-:Y:S05]  /*3eb0*/  @!P0 BRA `(.L_x_49) ;  /* 0xffffffec00548947 */ /* 0x008fea000383ffff */
.L_x_47:
[----:B------:R5:W-:Y:S04]  /*3ec0*/  STL [R1+0x20c], R148 ;  /* 0x00020c9401007387 */ /* 0x000be80000100800 */
[----:B------:R-:W3:Y:S01]  /*3ed0*/  LDL.LU R8, [R1] ;  /* 0x0000000001087983 */ /* 0x000ee20000300800 */
[----:B--2---:R-:W-:Y:S06]  /*3ee0*/  BAR.SYNC.DEFER_BLOCKING 0x0 ;  /* 0x0000000000007b1d */ /* 0x004fec0000010000 */
[----:B-----5:R-:W2:Y:S04]  /*3ef0*/  LDL.LU R148, [R1+0x4] ;  /* 0x0000040001947983 */ /* 0x020ea80000300800 */
[----:B------:R5:W-:Y:S04]  /*3f00*/  STL [R1+0x208], R149 ;  /* 0x0002089501007387 */ /* 0x000be80000100800 */
[----:B-----5:R-:W5:Y:S01]  /*3f10*/  LDL.LU R149, [R1+0xc] ;  /* 0x00000c0001957983 */ /* 0x020f620000300800 */
[----:B------:R-:W4:Y:S03]  /*3f20*/  @!P2 SYNCS.CCTL.IV [UR56+0x40000] ;  /* 0x04000000ff00a9b1 */ /* 0x000f260008000038 */
[----:B------:R-:W5:Y:S04]  /*3f30*/  LDL.LU R9, [R1+0x8] ;  /* 0x0000080001097983 */ /* 0x000f680000300800 */
[----:B------:R1:W-:Y:S01]  /*3f40*/  STL [R1+0x204], R150 ;  /* 0x0002049601007387 */ /* 0x0003e20000100800 */
[----:B----4-:R-:W-:Y:S06]  /*3f50*/  BAR.SYNC.DEFER_BLOCKING 0x0 ;  /* 0x0000000000007b1d */ /* 0x010fec0000010000 */
[----:B-1----:R-:W4:Y:S04]  /*3f60*/  LDL.LU R150, [R1+0x14] ;  /* 0x0000140001967983 */ /* 0x002f280000300800 */
[----:B------:R-:W4:Y:S04]  /*3f70*/  LDL.LU R10, [R1+0x10] ;  /* 0x00001000010a7983 */ /* 0x000f280000300800 */
[----:B------:R1:W-:Y:S01]  /*3f80*/  STL [R1+0x200], R151 ;  /* 0x0002009701007387 */ /* 0x0003e20000100800 */
[----:B------:R-:W-:-:S02]  /*3f90*/  ELECT P0, URZ, PT ;  /* 0x00000000003f782f */ /* 0x000fc40003800000 */
[----:B------:R-:W-:Y:S02]  /*3fa0*/  F2FP.F16.F32.PACK_AB R24, R25, R24 ;  /* 0x000000181918723e */ /* 0x000fe400000000ff */
[----:B------:R-:W-:Y:S02]  /*3fb0*/  F2FP.F16.F32.PACK_AB R56, R57, R56 ;  /* 0x000000383938723e */ /* 0x000fe400000000ff */
[----:B------:R-:W-:Y:S01]  /*3fc0*/  F2FP.F16.F32.PACK_AB R88, R89, R88 ;  /* 0x000000585958723e */ /* 0x000fe200000000ff */
[----:B------:R-:W4:Y:S01]  /*3fd0*/  @!P2 SYNCS.CCTL.IV [UR56+0x40008] ;  /* 0x04000800ff00a9b1 */ /* 0x000f220008000038 */
[----:B-1----:R-:W4:Y:S04]  /*3fe0*/  LDL.LU R151, [R1+0x1c] ;  /* 0x00001c0001977983 */ /* 0x002f280000300800 */
[----:B------:R-:W4:Y:S04]  /*3ff0*/  LDL.LU R11, [R1+0x18] ;  /* 0x00001800010b7983 */ /* 0x000f280000300800 */
        /* <DEDUP_REMOVED lines=31> */
[----:B---3--:R-:W3:Y:S04]  /*41f0*/  LDL.LU R0, [R1+0x98] ;  /* 0x0000980001007983 */ /* 0x008ee80000300800 */
[----:B------:R-:W3:Y:S04]  /*4200*/  LDL.LU R153, [R1+0xa4] ;  /* 0x0000a40001997983 */ /* 0x000ee80000300800 */
        /* <DEDUP_REMOVED lines=82> */
[----:B------:R-:W3:Y:S01]  /*4730*/  LDL.LU R193, [R1+0x1e8] ;  /* 0x0001e80001c17983 */ /* 0x000ee20000300800 */
[----:B--2---:R-:W-:-:S03]  /*4740*/  F2FP.F16.F32.PACK_AB R8, R148, R8 ;  /* 0x000000089408723e */ /* 0x004fc600000000ff */
[----:B------:R-:W2:Y:S01]  /*4750*/  LDL.LU R198, [R1+0x1f4] ;  /* 0x0001f40001c67983 */ /* 0x000ea20000300800 */
[----:B-----5:R-:W-:-:S03]  /*4760*/  F2FP.F16.F32.PACK_AB R9, R149, R9 ;  /* 0x000000099509723e */ /* 0x020fc600000000ff */
[----:B------:R-:W2:Y:S01]  /*4770*/  LDL.LU R194, [R1+0x1f0] ;  /* 0x0001f00001c27983 */ /* 0x000ea20000300800 */
[----:B----4-:R-:W-:-:S03]  /*4780*/  F2FP.F16.F32.PACK_AB R10, R150, R10 ;  /* 0x0000000a960a723e */ /* 0x010fc600000000ff */
[----:B------:R-:W4:Y:S01]  /*4790*/  LDL.LU R196, [R1+0x1fc] ;  /* 0x0001fc0001c47983 */ /* 0x000f220000300800 */
[----:B------:R-:W-:-:S03]  /*47a0*/  F2FP.F16.F32.PACK_AB R11, R151, R11 ;  /* 0x0000000b970b723e */ /* 0x000fc600000000ff */
[----:B------:R-:W4:Y:S04]  /*47b0*/  LDL.LU R195, [R1+0x1f8] ;  /* 0x0001f80001c37983 */ /* 0x000f280000300800 */
[----:B------:R-:W5:Y:S04]  /*47c0*/  LDL.LU R148, [R1+0x20c] ;  /* 0x00020c0001947983 */ /* 0x000f680000300800 */
[----:B------:R-:W5:Y:S04]  /*47d0*/  LDL.LU R149, [R1+0x208] ;  /* 0x0002080001957983 */ /* 0x000f680000300800 */
[----:B------:R-:W5:Y:S04]  /*47e0*/  LDL.LU R150, [R1+0x204] ;  /* 0x0002040001967983 */ /* 0x000f680000300800 */
[----:B------:R-:W5:Y:S01]  /*47f0*/  LDL.LU R151, [R1+0x200] ;  /* 0x0002000001977983 */ /* 0x000f620000300800 */
[----:B------:R-:W-:Y:S01]  /*4800*/  F2FP.F16.F32.PACK_AB R4, R3, R4 ;  /* 0x000000040304723e */ /* 0x000fe200000000ff */
[----:B------:R-:W-:Y:S01]  /*4810*/  ULOP3.LUT UR54, UR54, 0x3, URZ, 0xc0, !UPT ;  /* 0x0000000336367892 */ /* 0x000fe2000f8ec03f */
[----:B---3--:R-:W-:Y:S01]  /*4820*/  F2FP.F16.F32.PACK_AB R23, R23, R0 ;  /* 0x000000001717723e */ /* 0x008fe200000000ff */
[----:B------:R-:W1:Y:S01]  /*4830*/  S2R R3, SR_TID.X ;  /* 0x0000000000037919 */ /* 0x000e620000002100 */
[----:B------:R-:W-:Y:S01]  /*4840*/  F2FP.F16.F32.PACK_AB R152, R153, R152 ;  /* 0x000000989998723e */ /* 0x000fe200000000ff */
[----:B------:R-:W-:Y:S01]  /*4850*/  ULEA UR13, UR54, UR11, 0x6 ;  /* 0x0000000b360d7291 */ /* 0x000fe2000f8e303f */
[----:B------:R-:W-:Y:S01]  /*4860*/  F2FP.F16.F32.PACK_AB R5, R2, R5 ;  /* 0x000000050205723e */ /* 0x000fe200000000ff */
[----:B------:R-:W-:Y:S01]  /*4870*/  ULEA UR12, UR54, UR56, 0xf ;  /* 0x00000038360c7291 */ /* 0x000fe2000f8e783f */
[----:B------:R-:W-:Y:S01]  /*4880*/  F2FP.F16.F32.PACK_AB R20, R242, R20 ;  /* 0x00000014f214723e */ /* 0x000fe200000000ff */
[----:B------:R-:W-:Y:S01]  /*4890*/  UMOV UR14, UR15 ;  /* 0x0000000f000e7c82 */ /* 0x000fe20008000000 */
[----:B------:R-:W-:-:S02]  /*48a0*/  F2FP.F16.F32.PACK_AB R21, R241, R21 ;  /* 0x00000015f115723e */ /* 0x000fc400000000ff */
[----:B------:R-:W-:Y:S02]  /*48b0*/  F2FP.F16.F32.PACK_AB R22, R240, R22 ;  /* 0x00000016f016723e */ /* 0x000fe400000000ff */
[----:B------:R-:W-:Y:S02]  /*48c0*/  F2FP.F16.F32.PACK_AB R25, R27, R26 ;  /* 0x0000001a1b19723e */ /* 0x000fe400000000ff */
[----:B------:R-:W-:Y:S02]  /*48d0*/  F2FP.F16.F32.PACK_AB R26, R29, R28 ;  /* 0x0000001c1d1a723e */ /* 0x000fe400000000ff */
[----:B------:R-:W-:Y:S02]  /*48e0*/  F2FP.F16.F32.PACK_AB R27, R31, R30 ;  /* 0x0000001e1f1b723e */ /* 0x000fe400000000ff */
[----:B------:R-:W-:Y:S02]  /*48f0*/  F2FP.F16.F32.PACK_AB R57, R59, R58 ;  /* 0x0000003a3b39723e */ /* 0x000fe400000000ff */
[----:B------:R-:W-:-:S02]  /*4900*/  F2FP.F16.F32.PACK_AB R58, R61, R60 ;  /* 0x0000003c3d3a723e */ /* 0x000fc400000000ff */
[----:B------:R-:W-:Y:S02]  /*4910*/  F2FP.F16.F32.PACK_AB R59, R63, R62 ;  /* 0x0000003e3f3b723e */ /* 0x000fe400000000ff */
[----:B------:R-:W-:Y:S02]  /*4920*/  F2FP.F16.F32.PACK_AB R89, R91, R90 ;  /* 0x0000005a5b59723e */ /* 0x000fe400000000ff */
[----:B------:R-:W-:Y:S02]  /*4930*/  F2FP.F16.F32.PACK_AB R120, R121, R120 ;  /* 0x000000787978723e */ /* 0x000fe400000000ff */
[----:B------:R-:W-:Y:S02]  /*4940*/  F2FP.F16.F32.PACK_AB R90, R93, R92 ;  /* 0x0000005c5d5a723e */ /* 0x000fe400000000ff */
[----:B------:R-:W-:Y:S02]  /*4950*/  F2FP.F16.F32.PACK_AB R91, R95, R94 ;  /* 0x0000005e5f5b723e */ /* 0x000fe400000000ff */
[----:B------:R-:W-:Y:S01]  /*4960*/  F2FP.F16.F32.PACK_AB R121, R123, R122 ;  /* 0x0000007a7b79723e */ /* 0x000fe200000000ff */
[C---:B-1----:R-:W-:Y:S01]  /*4970*/  IMAD.SHL.U32 R0, R3.reuse, 0x80, RZ ;  /* 0x0000008003007824 */ /* 0x042fe200078e00ff */
[C---:B------:R-:W-:Y:S01]  /*4980*/  LOP3.LUT R2, R3.reuse, 0xff, RZ, 0xc0, !PT ;  /* 0x000000ff03027812 */ /* 0x040fe200078ec0ff */
[----:B------:R-:W-:Y:S01]  /*4990*/  IMAD.SHL.U32 R153, R3, 0x10, RZ ;  /* 0x0000001003997824 */ /* 0x000fe200078e00ff */
[----:B------:R-:W-:-:S02]  /*49a0*/  F2FP.F16.F32.PACK_AB R164, R227, R164 ;  /* 0x000000a4e3a4723e */ /* 0x000fc400000000ff */
[----:B------:R-:W-:Y:S02]  /*49b0*/  LOP3.LUT R0, R0, 0x780, RZ, 0xc0, !PT ;  /* 0x0000078000007812 */ /* 0x000fe400078ec0ff */
[----:B------:R-:W-:Y:S02]  /*49c0*/  ISETP.LT.U32.AND P0, PT, R2, 0x80, P0 ;  /* 0x000000800200780c */ /* 0x000fe40000701070 */
[----:B------:R-:W-:Y:S02]  /*49d0*/  LOP3.LUT R0, R0, 0x70, R153, 0xf8, !PT ;  /* 0x0000007000007812 */ /* 0x000fe400078ef899 */
[----:B------:R-:W-:Y:S02]  /*49e0*/  F2FP.F16.F32.PACK_AB R165, R226, R165 ;  /* 0x000000a5e2a5723e */ /* 0x000fe400000000ff */
[----:B------:R-:W-:Y:S02]  /*49f0*/  F2FP.F16.F32.PACK_AB R122, R125, R124 ;  /* 0x0000007c7d7a723e */ /* 0x000fe400000000ff */
[----:B------:R-:W-:-:S02]  /*4a00*/  F2FP.F16.F32.PACK_AB R123, R127, R126 ;  /* 0x0000007e7f7b723e */ /* 0x000fc400000000ff */
[----:B------:R-:W-:Y:S02]  /*4a10*/  F2FP.F16.F32.PACK_AB R166, R225, R166 ;  /* 0x000000a6e1a6723e */ /* 0x000fe400000000ff */
[----:B------:R-:W-:Y:S01]  /*4a20*/  F2FP.F16.F32.PACK_AB R6, R252, R6 ;  /* 0x00000006fc06723e */ /* 0x000fe200000000ff */
[----:B------:R-:W-:Y:S01]  /*4a30*/  VOTEU.ANY UP0, P0 ;  /* 0x00000000003f7886 */ /* 0x000fe20000000100 */
[----:B------:R-:W-:Y:S01]  /*4a40*/  F2FP.F16.F32.PACK_AB R7, R251, R7 ;  /* 0x00000007fb07723e */ /* 0x000fe200000000ff */
[----:B------:R-:W-:Y:S01]  /*4a50*/  VOTEU.ANY UP1, P0 ;  /* 0x00000000003f7886 */ /* 0x000fe20000020100 */
[----:B------:R-:W-:Y:S02]  /*4a60*/  F2FP.F16.F32.PACK_AB R153, R239, R238 ;  /* 0x000000eeef99723e */ /* 0x000fe400000000ff */
[----:B------:R-:W-:Y:S01]  /*4a70*/  F2FP.F16.F32.PACK_AB R167, R224, R167 ;  /* 0x000000a7e0a7723e */ /* 0x000fe200000000ff */
[----:B------:R-:W-:Y:S01]  /*4a80*/  @UP0 UMOV UR8, UR48 ;  /* 0x0000003000080c82 */ /* 0x000fe20008000000 */
[----:B------:R-:W-:Y:S01]  /*4a90*/  F2FP.F16.F32.PACK_AB R154, R237, R154 ;  /* 0x0000009aed9a723e */ /* 0x000fe200000000ff */
[----:B------:R-:W-:Y:S01]  /*4aa0*/  @UP0 UMOV UR9, UR49 ;  /* 0x0000003100090c82 */ /* 0x000fe20008000000 */
        /* <DEDUP_REMOVED lines=88> */
[----:B------:R-:W-:Y:S01]  /*5030*/  LOP3.LUT R197, R0, 0x10, R3, 0x78, !PT ;  /* 0x0000001000c57812 */ /* 0x000fe200078e7803 */
[----:B------:R-:W-:-:S05]  /*5040*/  IMAD.SHL.U32 R0, R3, 0x40, RZ ;  /* 0x0000004003007824 */ /* 0x000fca00078e00ff */
[----:B------:R-:W-:Y:S02]  /*5050*/  LOP3.LUT R0, R197, 0x3800, R0, 0xf8, !PT ;  /* 0x00003800c5007812 */ /* 0x000fe400078ef800 */
[----:B------:R-:W-:Y:S02]  /*5060*/  F2FP.F16.F32.PACK_AB R193, R199, R193 ;  /* 0x000000c1c7c1723e */ /* 0x000fe400000000ff */
[C---:B------:R-:W-:Y:S01]  /*5070*/  LOP3.LUT R3, R0.reuse, 0x20, RZ, 0x3c, !PT ;  /* 0x0000002000037812 */ /* 0x040fe200078e3cff */
[----:B------:R-:W-:Y:S01]  /*5080*/  VIADD R2, R0, UR56 ;  /* 0x0000003800027c36 */ /* 0x000fe20008000000 */
[----:B--2---:R-:W-:-:S03]  /*5090*/  F2FP.F16.F32.PACK_AB R194, R198, R194 ;  /* 0x000000c2c6c2723e */ /* 0x004fc600000000ff */
[----:B------:R-:W-:Y:S01]  /*50a0*/  VIADD R3, R3, UR56 ;  /* 0x0000003803037c36 */ /* 0x000fe20008000000 */
[----:B------:R1:W-:Y:S04]  /*50b0*/  STSM.16.M88.4 [R2], R8 ;  /* 0x0000000802007844 */ /* 0x0003e80000000200 */
[----:B------:R-:W-:Y:S01]  /*50c0*/  STSM.16.M88.4 [R2+0x8000], R20 ;  /* 0x0080001402007844 */ /* 0x000fe20000000200 */
[----:B----4-:R-:W-:-:S03]  /*50d0*/  F2FP.F16.F32.PACK_AB R195, R196, R195 ;  /* 0x000000c3c4c3723e */ /* 0x010fc600000000ff */
[----:B------:R-:W-:Y:S04]  /*50e0*/  STSM.16.M88.4 [R2+0x10000], R164 ;  /* 0x010000a402007844 */ /* 0x000fe80000000200 */
[----:B------:R-:W-:Y:S01]  /*50f0*/  STSM.16.M88.4 [R2+0x18000], R180 ;  /* 0x018000b402007844 */ /* 0x000fe20000000200 */
[----:B-----5:R-:W-:-:S03]  /*5100*/  F2FP.F16.F32.PACK_AB R146, R149, R148 ;  /* 0x000000949592723e */ /* 0x020fc600000000ff */
[----:B------:R-:W-:Y:S01]  /*5110*/  STSM.16.M88.4 [R2+0x4000], R24 ;  /* 0x0040001802007844 */ /* 0x000fe20000000200 */
[C---:B-1----:R-:W-:Y:S02]  /*5120*/  LOP3.LUT R8, R0.reuse, 0x40, RZ, 0x3c, !PT ;  /* 0x0000004000087812 */ /* 0x042fe400078e3cff */
[----:B------:R-:W-:Y:S01]  /*5130*/  LOP3.LUT R0, R0, 0x60, RZ, 0x3c, !PT ;  /* 0x0000006000007812 */ /* 0x000fe200078e3cff */
[----:B------:R-:W-:Y:S02]  /*5140*/  STSM.16.M88.4 [R2+0xc000], R56 ;  /* 0x00c0003802007844 */ /* 0x000fe40000000200 */
[----:B------:R-:W-:Y:S01]  /*5150*/  VIADD R8, R8, UR56 ;  /* 0x0000003808087c36 */ /* 0x000fe20008000000 */
[----:B------:R-:W-:Y:S01]  /*5160*/  F2FP.F16.F32.PACK_AB R147, R151, R150 ;  /* 0x000000969793723e */ /* 0x000fe200000000ff */
[----:B------:R-:W-:Y:S01]  /*5170*/  STSM.16.M88.4 [R2+0x14000], R88 ;  /* 0x0140005802007844 */ /* 0x000fe20000000200 */
[----:B------:R-:W-:-:S03]  /*5180*/  VIADD R0, R0, UR56 ;  /* 0x0000003800007c36 */ /* 0x000fc60008000000 */
[----:B------:R-:W-:Y:S04]  /*5190*/  STSM.16.M88.4 [R2+0x1c000], R120 ;  /* 0x01c0007802007844 */ /* 0x000fe80000000200 */
[----:B------:R-:W-:Y:S04]  /*51a0*/  STSM.16.M88.4 [R3], R4 ;  /* 0x0000000403007844 */ /* 0x000fe80000000200 */
[----:B------:R-:W-:Y:S04]  /*51b0*/  STSM.16.M88.4 [R3+0x8000], R152 ;  /* 0x0080009803007844 */ /* 0x000fe80000000200 */
[----:B------:R-:W-:Y:S04]  /*51c0*/  STSM.16.M88.4 [R3+0x10000], R168 ;  /* 0x010000a803007844 */ /* 0x000fe80000000200 */
[----:B------:R-:W-:Y:S04]  /*51d0*/  STSM.16.M88.4 [R3+0x18000], R184 ;  /* 0x018000b803007844 */ /* 0x000fe80000000200 */
[----:B------:R-:W-:Y:S04]  /*51e0*/  STSM.16.M88.4 [R3+0x4000], R32 ;  /* 0x0040002003007844 */ /* 0x000fe80000000200 */
[----:B------:R-:W-:Y:S04]  /*51f0*/  STSM.16.M88.4 [R3+0xc000], R64 ;  /* 0x00c0004003007844 */ /* 0x000fe80000000200 */
[----:B------:R-:W-:Y:S04]  /*5200*/  STSM.16.M88.4 [R3+0x14000], R96 ;  /* 0x0140006003007844 */ /* 0x000fe80000000200 */
        /* <DEDUP_REMOVED lines=16> */
[----:B------:R-:W-:Y:S01]  /*5310*/  STSM.16.M88.4 [R0+0x1c000], R144 ;  /* 0x01c0009000007844 */ /* 0x000fe20000000200 */
[----:B------:R1:W-:Y:S06]  /*5320*/  MEMBAR.ALL.CTA ;  /* 0x0000000000007992 */ /* 0x0003ec0000008000 */
[----:B-1----:R-:W1:Y:S02]  /*5330*/  FENCE.VIEW.ASYNC.S ;  /* 0x00000000000073c6 */ /* 0x002e640000000000 */
[----:B-1----:R-:W-:Y:S06]  /*5340*/  BAR.SYNC.DEFER_BLOCKING 0x0 ;  /* 0x0000000000007b1d */ /* 0x002fec0000010000 */
[----:B------:R1:W-:Y:S01]  /*5350*/  @UP1 UTMASTG.2D [UR12], [UR8] ;  /* 0x0000000c080013b5 */ /* 0x0003e20008008000 */
[----:B------:R0:W-:Y:S01]  /*5360*/  UTMACMDFLUSH ;  /* 0x00000000000079b7 */ /* 0x0001e20000000000 */
[----:B------:R-:W-:-:S04]  /*5370*/  DEPBAR.LE SB0, 0x0 ;  /* 0x000080000000791a */ /* 0x000fc80000000000 */
[----:B------:R-:W-:Y:S06]  /*5380*/  BAR.SYNC.DEFER_BLOCKING 0x0 ;  /* 0x0000000000007b1d */ /* 0x000fec0000010000 */
[----:B-1----:R-:W-:Y:S05]  /*5390*/  EXIT ;  /* 0x000000000000794d */ /* 0x002fea0003800000 */
.L_x_48:
[----:B------:R-:W1:Y:S02]  /*53a0*/  SYNCS.PHASECHK.TRANS64.TRYWAIT P0, [UR21+0x40000], R0 ;  /* 0x04000000ff0075a7 */ /* 0x000e640008000155 */
[----:B-1----:R-:W-:Y:S05]  /*53b0*/  @!P0 BRA `(.L_x_48) ;  /* 0xfffffffc00f88947 */ /* 0x002fea000383ffff */
[----:B------:R-:W-:Y:S05]  /*53c0*/  BRA `(.L_x_50) ;  /* 0xffffffd8009c7947 */ /* 0x000fea000383ffff */
.L_x_51:
[----:B------:R-:W-:-:S00]  /*53d0*/  BRA `(.L_x_51) ;  /* 0xfffffffc00fc7947 */ /* 0x000fc0000383ffff */
[----:B------:R-:W-:-:S00]  /*53e0*/  NOP ;  /* 0x0000000000007918 */ /* 0x000fc00000000000 */
        /* <DEDUP_REMOVED lines=9> */
.L_x_52:


//--------------------- .nv.shared.gluon_wgmma    --------------------------
	.section	.nv.shared.gluon_wgmma,"aw",@nobits
	.sectionflags	@""
	.align	16
	.zero		1024


//--------------------- .nv.shared.reserved.0     --------------------------
	.section	.nv.shared.reserved.0,"aw",@nobits
	.weak		__nv_reservedSMEM_offset_0_alias
	.size		__nv_reservedSMEM_offset_0_alias, 0, 0
	.other		__nv_reservedSMEM_offset_0_alias,@"STO_CUDA_RESERVED_SHARED STV_DEFAULT"
__nv_reservedSMEM_offset_0_alias:
	.zero		0


//--------------------- .nv.constant0.gluon_wgmma --------------------------
	.section	.nv.constant0.gluon_wgmma,"a",@progbits
	.sectionflags	@""
	.align	4
.nv.constant0.gluon_wgmma:
	.zero		608


//--------------------- SYMBOLS --------------------------

	.type		.nv.reservedSmem.offset0,@object
	.size		.nv.reservedSmem.offset0,0x4
